// auto-generated by cutlass_sweep.fmha — config: {"arch": "sm_90", "direction": "fwd", "dtype": "bf16", "head_dim": 160, "mask": "none", "schedule": "cooperative", "tile_kv": 128, "tile_q": 128}
#include "cutlass/cutlass.h"
#include "cute/tensor.hpp"
#include "cutlass/device_kernel.h"
#include "cutlass/kernel_hardware_info.h"
#include "88_hopper_fmha/collective/fmha_fusion.hpp"
#include "88_hopper_fmha/kernel/fmha_kernel_builder.hpp"

using namespace cute;
using Element = cutlass::bfloat16_t;
using TileShape = Shape<_128, _128, _160>;
using StrideQ = cute::tuple<int, _1, cute::tuple<int, int>>;
using StrideK = cute::tuple<int, _1, cute::tuple<int, int>>;
using StrideV = cute::tuple<int, cute::_1, cute::tuple<int, int>>;

using Kernel = typename cutlass::fmha::kernel::FmhaBuilder<
    Element, float, float,
    TileShape, StrideQ, StrideK, StrideV,
    cutlass::fmha::collective::DefaultFusion,
    cutlass::gemm::KernelTmaWarpSpecializedCooperative
  >::Kernel;

auto* _anchor = &cutlass::device_kernel<Kernel>;


// ===== COMPILED SASS (sm_90a) =====

	.target	sm_90a

	.elftype	@"ET_EXEC"


//--------------------- .note.nv.tkinfo           --------------------------
	.section	.note.nv.tkinfo,"",@"SHT_NOTE"
	.sectionflags	@"SHF_NOTE_NV_TKINFO"
	.tkinfo
        /*0018*/ 	.word	0x00000002
        /*0030*/ 	.string	""
        /*0030*/ 	.string	"ptxas"
        /*0030*/ 	.string	"Cuda compilation tools, release 13.0, V13.0.88"
        /*0030*/ 	.string	"Build cuda_13.0.r13.0/compiler.36424714_0"
        /*0030*/ 	.string	"-arch sm_90a -m 64 "



//--------------------- .note.nv.cuinfo           --------------------------
	.section	.note.nv.cuinfo,"",@"SHT_NOTE"
	.sectionflags	@"SHF_NOTE_NV_CUINFO"
        /*0018*/ 	.short	0x0002
        /*001a*/ 	.short	0x005a
        /*001c*/ 	.short	0x0082
	.zero		2


//--------------------- .nv.info                  --------------------------
	.section	.nv.info,"",@"SHT_CUDA_INFO"
	.align	4


	//----- nvinfo : EIATTR_REGCOUNT
	.align		4
        /*0000*/ 	.byte	0x04, 0x2f
        /*0002*/ 	.short	(.L_16 - .L_15)
	.align		4
.L_15:
        /*0004*/ 	.word	index@(_ZN7cutlass13device_kernelINS_4fmha6kernel28FmhaKernelTmaWarpSpecializedINS1_10collective30FmhaMainloopTmaWarpSpecializedINS_10bfloat16_tEffN4cute5tupleIJNS7_1CILi128EEESA_NS9_ILi160EEEEEENS8_IJiNS9_ILi1EEENS8_IJiiEEEEEESF_SF_NS4_13DefaultFusionEJEEENS4_15FmhaFwdEpilogueIS6_fNS8_IJNS9_ILi64EEESB_SA_EEEEENS2_23IndividualTileSchedulerEJEEEEEvNT_6ParamsE)
        /*0008*/ 	.word	0x000000a8


	//----- nvinfo : EIATTR_FRAME_SIZE
	.align		4
.L_16:
        /*000c*/ 	.byte	0x04, 0x11
        /*000e*/ 	.short	(.L_18 - .L_17)
	.align		4
.L_17:
        /*0010*/ 	.word	index@($__internal_0_$__cuda_sm20_rcp_rn_f32_slowpath)
        /*0014*/ 	.word	0x00000000


	//----- nvinfo : EIATTR_FRAME_SIZE
	.align		4
.L_18:
        /*0018*/ 	.byte	0x04, 0x11
        /*001a*/ 	.short	(.L_20 - .L_19)
	.align		4
.L_19:
        /*001c*/ 	.word	index@(_ZN7cutlass13device_kernelINS_4fmha6kernel28FmhaKernelTmaWarpSpecializedINS1_10collective30FmhaMainloopTmaWarpSpecializedINS_10bfloat16_tEffN4cute5tupleIJNS7_1CILi128EEESA_NS9_ILi160EEEEEENS8_IJiNS9_ILi1EEENS8_IJiiEEEEEESF_SF_NS4_13DefaultFusionEJEEENS4_15FmhaFwdEpilogueIS6_fNS8_IJNS9_ILi64EEESB_SA_EEEEENS2_23IndividualTileSchedulerEJEEEEEvNT_6ParamsE)
        /*0020*/ 	.word	0x00000000


	//----- nvinfo : EIATTR_MIN_STACK_SIZE
	.align		4
.L_20:
        /*0024*/ 	.byte	0x04, 0x12
        /*0026*/ 	.short	(.L_22 - .L_21)
	.align		4
.L_21:
        /*0028*/ 	.word	index@(_ZN7cutlass13device_kernelINS_4fmha6kernel28FmhaKernelTmaWarpSpecializedINS1_10collective30FmhaMainloopTmaWarpSpecializedINS_10bfloat16_tEffN4cute5tupleIJNS7_1CILi128EEESA_NS9_ILi160EEEEEENS8_IJiNS9_ILi1EEENS8_IJiiEEEEEESF_SF_NS4_13DefaultFusionEJEEENS4_15FmhaFwdEpilogueIS6_fNS8_IJNS9_ILi64EEESB_SA_EEEEENS2_23IndividualTileSchedulerEJEEEEEvNT_6ParamsE)
        /*002c*/ 	.word	0x00000000
.L_22:


//--------------------- .nv.compat                --------------------------
	.section	.nv.compat,"",@"SHT_CUDA_COMPAT_INFO"
	.align	4
        /*0000*/ 	.byte	0x02, 0x09, 0x01, 0x00, 0x02, 0x02, 0x04, 0x00, 0x02, 0x05, 0x05, 0x00, 0x03, 0x07, 0x01, 0x01
        /*0010*/ 	.byte	0x02, 0x03, 0x01, 0x00, 0x02, 0x06, 0x01, 0x00, 0x04, 0x0b, 0x08, 0x00, 0x00, 0x00, 0x00, 0x00
        /*0020*/ 	.byte	0x00, 0x00, 0x00, 0x00


//--------------------- .nv.info._ZN7cutlass13device_kernelINS_4fmha6kernel28FmhaKernelTmaWarpSpecializedINS1_10collective30FmhaMainloopTmaWarpSpecializedINS_10bfloat16_tEffN4cute5tupleIJNS7_1CILi128EEESA_NS9_ILi160EEEEEENS8_IJiNS9_ILi1EEENS8_IJiiEEEEEESF_SF_NS4_13DefaultFusionEJEEENS4_15FmhaFwdEpilogueIS6_fNS8_IJNS9_ILi64EEESB_SA_EEEEENS2_23IndividualTileSchedulerEJEEEEEvNT_6ParamsE --------------------------
	.section	.nv.info._ZN7cutlass13device_kernelINS_4fmha6kernel28FmhaKernelTmaWarpSpecializedINS1_10collective30FmhaMainloopTmaWarpSpecializedINS_10bfloat16_tEffN4cute5tupleIJNS7_1CILi128EEESA_NS9_ILi160EEEEEENS8_IJiNS9_ILi1EEENS8_IJiiEEEEEESF_SF_NS4_13DefaultFusionEJEEENS4_15FmhaFwdEpilogueIS6_fNS8_IJNS9_ILi64EEESB_SA_EEEEENS2_23IndividualTileSchedulerEJEEEEEvNT_6ParamsE,"",@"SHT_CUDA_INFO"
	.sectionflags	@""
	.align	4


	//----- nvinfo : EIATTR_CUDA_API_VERSION
	.align		4
        /*0000*/ 	.byte	0x04, 0x37
        /*0002*/ 	.short	(.L_24 - .L_23)
.L_23:
        /*0004*/ 	.word	0x00000082


	//----- nvinfo : EIATTR_KPARAM_INFO
	.align		4
.L_24:
        /*0008*/ 	.byte	0x04, 0x17
        /*000a*/ 	.short	(.L_26 - .L_25)
.L_25:
        /*000c*/ 	.word	0x00000000
        /*0010*/ 	.short	0x0000
        /*0012*/ 	.short	0x0070
        /*0014*/ 	.byte	0x00, 0xf0, 0x01, 0x20


	//----- nvinfo : EIATTR_SPARSE_MMA_MASK
	.align		4
.L_26:
        /*0018*/ 	.byte	0x03, 0x50
        /*001a*/ 	.short	0x0000


	//----- nvinfo : EIATTR_MAXREG_COUNT
	.align		4
        /*001c*/ 	.byte	0x03, 0x1b
        /*001e*/ 	.short	0x00a8


	//----- nvinfo : EIATTR_NUM_BARRIERS
	.align		4
        /*0020*/ 	.byte	0x02, 0x4c
        /*0022*/ 	.byte	0x02
	.zero		1


	//----- nvinfo : EIATTR_EXTERNS
	.align		4
        /*0024*/ 	.byte	0x04, 0x0f
        /*0026*/ 	.short	(.L_28 - .L_27)


	//   ....[0]....
	.align		4
.L_27:
        /*0028*/ 	.word	index@(__assertfail)


	//----- nvinfo : EIATTR_MERCURY_ISA_VERSION
	.align		4
.L_28:
        /*002c*/ 	.byte	0x03, 0x5f
        /*002e*/ 	.short	0x0101


	//----- nvinfo : EIATTR_INT_WARP_WIDE_INSTR_OFFSETS
	.align		4
        /*0030*/ 	.byte	0x04, 0x31
        /*0032*/ 	.short	(.L_30 - .L_29)


	//   ....[0]....
.L_29:
        /*0034*/ 	.word	0x000006f0


	//   ....[1]....
        /*0038*/ 	.word	0x00000700


	//   ....[2]....
        /*003c*/ 	.word	0x00000710


	//   ....[3]....
        /*0040*/ 	.word	0x00000720


	//   ....[4]....
        /*0044*/ 	.word	0x00000790


	//----- nvinfo : EIATTR_COOP_GROUP_MASK_REGIDS
	.align		4
.L_30:
        /*0048*/ 	.byte	0x04, 0x29
        /*004a*/ 	.short	(.L_32 - .L_31)


	//   ....[0]....
.L_31:
        /*004c*/ 	.word	0xffffffff


	//   ....[1]....
        /*0050*/ 	.word	0xffffffff


	//   ....[2]....
        /*0054*/ 	.word	0xffffffff


	//   ....[3]....
        /*0058*/ 	.word	0xffffffff


	//   ....[4]....
        /*005c*/ 	.word	0xffffffff


	//   ....[5]....
        /*0060*/ 	.word	0xffffffff


	//   ....[6]....
        /*0064*/ 	.word	0xffffffff


	//   ....[7]....
        /*0068*/ 	.word	0xffffffff


	//   ....[8]....
        /*006c*/ 	.word	0xffffffff


	//   ....[9]....
        /*0070*/ 	.word	0xffffffff


	//   ....[10]....
        /*0074*/ 	.word	0xffffffff


	//   ....[11]....
        /*0078*/ 	.word	0xffffffff


	//   ....[12]....
        /*007c*/ 	.word	0xffffffff


	//   ....[13]....
        /*0080*/ 	.word	0xffffffff


	//   ....[14]....
        /*0084*/ 	.word	0xffffffff


	//   ....[15]....
        /*0088*/ 	.word	0xffffffff


	//   ....[16]....
        /*008c*/ 	.word	0xffffffff


	//   ....[17]....
        /*0090*/ 	.word	0xffffffff


	//----- nvinfo : EIATTR_COOP_GROUP_INSTR_OFFSETS
	.align		4
.L_32:
        /*0094*/ 	.byte	0x04, 0x28
        /*0096*/ 	.short	(.L_34 - .L_33)


	//   ....[0]....
.L_33:
        /*0098*/ 	.word	0x00000050


	//   ....[1]....
        /*009c*/ 	.word	0x00000080


	//   ....[2]....
        /*00a0*/ 	.word	0x000001b0


	//   ....[3]....
        /*00a4*/ 	.word	0x00000370


	//   ....[4]....
        /*00a8*/ 	.word	0x00000530


	//   ....[5]....
        /*00ac*/ 	.word	0x00000690


	//   ....[6]....
        /*00b0*/ 	.word	0x000016a0


	//   ....[7]....
        /*00b4*/ 	.word	0x00001730


	//   ....[8]....
        /*00b8*/ 	.word	0x00001780


	//   ....[9]....
        /*00bc*/ 	.word	0x00001830


	//   ....[10]....
        /*00c0*/ 	.word	0x00004aa0


	//   ....[11]....
        /*00c4*/ 	.word	0x00004ad0


	//   ....[12]....
        /*00c8*/ 	.word	0x00005270


	//   ....[13]....
        /*00cc*/ 	.word	0x00005390


	//   ....[14]....
        /*00d0*/ 	.word	0x00007bf0


	//   ....[15]....
        /*00d4*/ 	.word	0x00007c20


	//   ....[16]....
        /*00d8*/ 	.word	0x00007c70


	//   ....[17]....
        /*00dc*/ 	.word	0x00007c80


	//----- nvinfo : EIATTR_REG_RECONFIG
	.align		4
.L_34:
        /*00e0*/ 	.byte	0x01, 0x54
	.zero		2


	//----- nvinfo : EIATTR_SYSCALL_OFFSETS
	.align		4
        /*00e4*/ 	.byte	0x04, 0x46
        /*00e6*/ 	.short	(.L_36 - .L_35)


	//   ....[0]....
.L_35:
        /*00e8*/ 	.word	0x00008960


	//   ....[1]....
        /*00ec*/ 	.word	0x00008ac0


	//----- nvinfo : EIATTR_MBARRIER_INSTR_OFFSETS
	.align		4
.L_36:
        /*00f0*/ 	.byte	0x04, 0x39
        /*00f2*/ 	.short	(.L_38 - .L_37)


	//   ....[0]....
.L_37:
        /*00f4*/ 	.word	0x00000320
        /*00f8*/ 	.word	0x000000ff
        /*00fc*/ 	.word	0x0003c050
        /*0100*/ 	.short	0x0100
        /*0102*/ 	.byte	0x0b
	.zero		1


	//   ....[1]....
        /*0104*/ 	.word	0x00000330
        /*0108*/ 	.word	0x000000ff
        /*010c*/ 	.word	0x0003c060
        /*0110*/ 	.short	0x0100
        /*0112*/ 	.byte	0x0b
	.zero		1


	//   ....[2]....
        /*0114*/ 	.word	0x00000340
        /*0118*/ 	.word	0x000000ff
        /*011c*/ 	.word	0x0003c058
        /*0120*/ 	.short	0x0100
        /*0122*/ 	.byte	0x0b
	.zero		1


	//   ....[3]....
        /*0124*/ 	.word	0x00000350
        /*0128*/ 	.word	0x000000ff
        /*012c*/ 	.word	0x0003c068
        /*0130*/ 	.short	0x0100
        /*0132*/ 	.byte	0x0b
	.zero		1


	//   ....[4]....
        /*0134*/ 	.word	0x00000480
        /*0138*/ 	.word	0x000000ff
        /*013c*/ 	.word	0x0003c000
        /*0140*/ 	.short	0x0100
        /*0142*/ 	.byte	0x0b
	.zero		1


	//   ....[5]....
        /*0144*/ 	.word	0x00000490
        /*0148*/ 	.word	0x000000ff
        /*014c*/ 	.word	0x0003c028
        /*0150*/ 	.short	0x0100
        /*0152*/ 	.byte	0x0b
	.zero		1


	//   ....[6]....
        /*0154*/ 	.word	0x000004a0
        /*0158*/ 	.word	0x000000ff
        /*015c*/ 	.word	0x0003c008
        /*0160*/ 	.short	0x0100
        /*0162*/ 	.byte	0x0b
	.zero		1


	//   ....[7]....
        /*0164*/ 	.word	0x000004b0
        /*0168*/ 	.word	0x000000ff
        /*016c*/ 	.word	0x0003c030
        /*0170*/ 	.short	0x0100
        /*0172*/ 	.byte	0x0b
	.zero		1


	//   ....[8]....
        /*0174*/ 	.word	0x000004c0
        /*0178*/ 	.word	0x000000ff
        /*017c*/ 	.word	0x0003c010
        /*0180*/ 	.short	0x0100
        /*0182*/ 	.byte	0x0b
	.zero		1


	//   ....[9]....
        /*0184*/ 	.word	0x000004d0
        /*0188*/ 	.word	0x000000ff
        /*018c*/ 	.word	0x0003c038
        /*0190*/ 	.short	0x0100
        /*0192*/ 	.byte	0x0b
	.zero		1


	//   ....[10]....
        /*0194*/ 	.word	0x000004e0
        /*0198*/ 	.word	0x000000ff
        /*019c*/ 	.word	0x0003c018
        /*01a0*/ 	.short	0x0100
        /*01a2*/ 	.byte	0x0b
	.zero		1


	//   ....[11]....
        /*01a4*/ 	.word	0x000004f0
        /*01a8*/ 	.word	0x000000ff
        /*01ac*/ 	.word	0x0003c040
        /*01b0*/ 	.short	0x0100
        /*01b2*/ 	.byte	0x0b
	.zero		1


	//   ....[12]....
        /*01b4*/ 	.word	0x00000500
        /*01b8*/ 	.word	0x000000ff
        /*01bc*/ 	.word	0x0003c020
        /*01c0*/ 	.short	0x0100
        /*01c2*/ 	.byte	0x0b
	.zero		1


	//   ....[13]....
        /*01c4*/ 	.word	0x00000510
        /*01c8*/ 	.word	0x000000ff
        /*01cc*/ 	.word	0x0003c048
        /*01d0*/ 	.short	0x0100
        /*01d2*/ 	.byte	0x0b
	.zero		1


	//   ....[14]....
        /*01d4*/ 	.word	0x00000640
        /*01d8*/ 	.word	0x000000ff
        /*01dc*/ 	.word	0x0003c070
        /*01e0*/ 	.short	0x0100
        /*01e2*/ 	.byte	0x0b
	.zero		1


	//   ....[15]....
        /*01e4*/ 	.word	0x00000650
        /*01e8*/ 	.word	0x000000ff
        /*01ec*/ 	.word	0x0003c080
        /*01f0*/ 	.short	0x0100
        /*01f2*/ 	.byte	0x0b
	.zero		1


	//   ....[16]....
        /*01f4*/ 	.word	0x00000660
        /*01f8*/ 	.word	0x000000ff
        /*01fc*/ 	.word	0x0003c078
        /*0200*/ 	.short	0x0100
        /*0202*/ 	.byte	0x0b
	.zero		1


	//   ....[17]....
        /*0204*/ 	.word	0x00000670
        /*0208*/ 	.word	0x000000ff
        /*020c*/ 	.word	0x0003c088
        /*0210*/ 	.short	0x0100
        /*0212*/ 	.byte	0x0b
	.zero		1


	//   ....[18]....
        /*0214*/ 	.word	0x000007b0
        /*0218*/ 	.word	0x000000ff
        /*021c*/ 	.word	0x0003c090
        /*0220*/ 	.short	0x0100
        /*0222*/ 	.byte	0x08
	.zero		1


	//   ....[19]....
        /*0224*/ 	.word	0x000007c0
        /*0228*/ 	.word	0x000000ff
        /*022c*/ 	.word	0x0003c098
        /*0230*/ 	.short	0x0100
        /*0232*/ 	.byte	0x08
	.zero		1


	//   ....[20]....
        /*0234*/ 	.word	0x000007d0
        /*0238*/ 	.word	0x000000ff
        /*023c*/ 	.word	0x0003c0a0
        /*0240*/ 	.short	0x0100
        /*0242*/ 	.byte	0x08
	.zero		1


	//   ....[21]....
        /*0244*/ 	.word	0x000007e0
        /*0248*/ 	.word	0x000000ff
        /*024c*/ 	.word	0x0003c0a8
        /*0250*/ 	.short	0x0100
        /*0252*/ 	.byte	0x08
	.zero		1


	//   ....[22]....
        /*0254*/ 	.word	0x000008e0
        /*0258*/ 	.word	0x000000ff
        /*025c*/ 	.word	0x0003c0c0
        /*0260*/ 	.short	0x0100
        /*0262*/ 	.byte	0x0b
	.zero		1


	//   ....[23]....
        /*0264*/ 	.word	0x000008f0
        /*0268*/ 	.word	0x000000ff
        /*026c*/ 	.word	0x0003c0e0
        /*0270*/ 	.short	0x0100
        /*0272*/ 	.byte	0x0b
	.zero		1


	//   ....[24]....
        /*0274*/ 	.word	0x00000900
        /*0278*/ 	.word	0x000000ff
        /*027c*/ 	.word	0x0003c0c8
        /*0280*/ 	.short	0x0100
        /*0282*/ 	.byte	0x0b
	.zero		1


	//   ....[25]....
        /*0284*/ 	.word	0x00000910
        /*0288*/ 	.word	0x000000ff
        /*028c*/ 	.word	0x0003c0e8
        /*0290*/ 	.short	0x0100
        /*0292*/ 	.byte	0x0b
	.zero		1


	//   ....[26]....
        /*0294*/ 	.word	0x00000920
        /*0298*/ 	.word	0x000000ff
        /*029c*/ 	.word	0x0003c0d0
        /*02a0*/ 	.short	0x0100
        /*02a2*/ 	.byte	0x0b
	.zero		1


	//   ....[27]....
        /*02a4*/ 	.word	0x00000930
        /*02a8*/ 	.word	0x000000ff
        /*02ac*/ 	.word	0x0003c0f0
        /*02b0*/ 	.short	0x0100
        /*02b2*/ 	.byte	0x0b
	.zero		1


	//   ....[28]....
        /*02b4*/ 	.word	0x00000940
        /*02b8*/ 	.word	0x000000ff
        /*02bc*/ 	.word	0x0003c0d8
        /*02c0*/ 	.short	0x0100
        /*02c2*/ 	.byte	0x0b
	.zero		1


	//   ....[29]....
        /*02c4*/ 	.word	0x00000950
        /*02c8*/ 	.word	0x000000ff
        /*02cc*/ 	.word	0x0003c0f8
        /*02d0*/ 	.short	0x0100
        /*02d2*/ 	.byte	0x0b
	.zero		1


	//   ....[30]....
        /*02d4*/ 	.word	0x00000d50
        /*02d8*/ 	.word	0x000000ff
        /*02dc*/ 	.word	0x0003c050
        /*02e0*/ 	.short	0x010a
        /*02e2*/ 	.byte	0x08
	.zero		1


	//   ....[31]....
        /*02e4*/ 	.word	0x00000dc0
        /*02e8*/ 	.word	0x000000ff
        /*02ec*/ 	.word	0x0003c000
        /*02f0*/ 	.short	0x010a
        /*02f2*/ 	.byte	0x24
	.zero		1


	//   ....[32]....
        /*02f4*/ 	.word	0x00000e30
        /*02f8*/ 	.word	0x000000ff
        /*02fc*/ 	.word	0x00000000
        /*0300*/ 	.short	0x010a
        /*0302*/ 	.byte	0x05
	.zero		1


	//   ....[33]....
        /*0304*/ 	.word	0x000034d0
        /*0308*/ 	.word	0x00000000
        /*030c*/ 	.word	0x00000000
        /*0310*/ 	.short	0x0101
        /*0312*/ 	.byte	0x0b
	.zero		1


	//   ....[34]....
        /*0314*/ 	.word	0x00003640
        /*0318*/ 	.word	0x000000ff
        /*031c*/ 	.word	0x0003c008
        /*0320*/ 	.short	0x010a
        /*0322*/ 	.byte	0x24
	.zero		1


	//   ....[35]....
        /*0324*/ 	.word	0x00004350
        /*0328*/ 	.word	0x000000ff
        /*032c*/ 	.word	0x00000000
        /*0330*/ 	.short	0x0101
        /*0332*/ 	.byte	0x0a
	.zero		1


	//   ....[36]....
        /*0334*/ 	.word	0x000044a0
        /*0338*/ 	.word	0x000000ff
        /*033c*/ 	.word	0x0003c000
        /*0340*/ 	.short	0x010a
        /*0342*/ 	.byte	0x0a
	.zero		1


	//   ....[37]....
        /*0344*/ 	.word	0x000066a0
        /*0348*/ 	.word	0x000000ff
        /*034c*/ 	.word	0x0003c000
        /*0350*/ 	.short	0x010a
        /*0352*/ 	.byte	0x0b
	.zero		1


	//   ....[38]....
        /*0354*/ 	.word	0x00006d40
        /*0358*/ 	.word	0x000000ff
        /*035c*/ 	.word	0x0003c000
        /*0360*/ 	.short	0x010a
        /*0362*/ 	.byte	0x0b
	.zero		1


	//   ....[39]....
        /*0364*/ 	.word	0x00007a40
        /*0368*/ 	.word	0x000000ff
        /*036c*/ 	.word	0x00000000
        /*0370*/ 	.short	0x0101
        /*0372*/ 	.byte	0x0b
	.zero		1


	//   ....[40]....
        /*0374*/ 	.word	0x00007af0
        /*0378*/ 	.word	0x000000ff
        /*037c*/ 	.word	0x00000000
        /*0380*/ 	.short	0x0101
        /*0382*/ 	.byte	0x04
	.zero		1


	//   ....[41]....
        /*0384*/ 	.word	0x00008390
        /*0388*/ 	.word	0x000000ff
        /*038c*/ 	.word	0x0003c098
        /*0390*/ 	.short	0x010a
        /*0392*/ 	.byte	0x04
	.zero		1


	//   ....[42]....
        /*0394*/ 	.word	0x00009bc0
        /*0398*/ 	.word	0x00000000
        /*039c*/ 	.word	0x0003c090
        /*03a0*/ 	.short	0x0101
        /*03a2*/ 	.byte	0x24
	.zero		1


	//   ....[43]....
        /*03a4*/ 	.word	0x00009d10
        /*03a8*/ 	.word	0x00000003
        /*03ac*/ 	.word	0x0003c060
        /*03b0*/ 	.short	0x010a
        /*03b2*/ 	.byte	0x3f
	.zero		1


	//   ....[44]....
        /*03b4*/ 	.word	0x0000a110
        /*03b8*/ 	.word	0x00000005
        /*03bc*/ 	.word	0x0003c028
        /*03c0*/ 	.short	0x010a
        /*03c2*/ 	.byte	0x3f
	.zero		1


	//   ....[45]....
        /*03c4*/ 	.word	0x0000a510
        /*03c8*/ 	.word	0x00000004
        /*03cc*/ 	.word	0x0003c060
        /*03d0*/ 	.short	0x010a
        /*03d2*/ 	.byte	0x3f
	.zero		1


	//   ....[46]....
        /*03d4*/ 	.word	0x0000a940
        /*03d8*/ 	.word	0x00000003
        /*03dc*/ 	.word	0x0003c028
        /*03e0*/ 	.short	0x010a
        /*03e2*/ 	.byte	0x3f
	.zero		1


	//   ....[47]....
        /*03e4*/ 	.word	0x0000ae30
        /*03e8*/ 	.word	0x00000006
        /*03ec*/ 	.word	0x0003c028
        /*03f0*/ 	.short	0x010a
        /*03f2*/ 	.byte	0x3f
	.zero		1


	//   ....[48]....
        /*03f4*/ 	.word	0x0000b260
        /*03f8*/ 	.word	0x00000006
        /*03fc*/ 	.word	0x0003c028
        /*0400*/ 	.short	0x010a
        /*0402*/ 	.byte	0x3f
	.zero		1


	//   ....[49]....
        /*0404*/ 	.word	0x0000b680
        /*0408*/ 	.word	0x00000003
        /*040c*/ 	.word	0x0003c050
        /*0410*/ 	.short	0x010a
        /*0412*/ 	.byte	0x3f
	.zero		1


	//   ....[50]....
        /*0414*/ 	.word	0x0000b6e0
        /*0418*/ 	.word	0x00000000
        /*041c*/ 	.word	0x0003c000
        /*0420*/ 	.short	0x010a
        /*0422*/ 	.byte	0x3f
	.zero		1


	//   ....[51]....
        /*0424*/ 	.word	0x0000b740
        /*0428*/ 	.word	0x00000003
        /*042c*/ 	.word	0x00000000
        /*0430*/ 	.short	0x010a
        /*0432*/ 	.byte	0x3f
	.zero		1


	//   ....[52]....
        /*0434*/ 	.word	0x0000b7a0
        /*0438*/ 	.word	0x00000006
        /*043c*/ 	.word	0x0003c008
        /*0440*/ 	.short	0x010a
        /*0442*/ 	.byte	0x3f
	.zero		1


	//   ....[53]....
        /*0444*/ 	.word	0x0000b800
        /*0448*/ 	.word	0x00000004
        /*044c*/ 	.word	0x0003c000
        /*0450*/ 	.short	0x010a
        /*0452*/ 	.byte	0x3f
	.zero		1


	//   ....[54]....
        /*0454*/ 	.word	0x0000b860
        /*0458*/ 	.word	0x00000008
        /*045c*/ 	.word	0x0003c000
        /*0460*/ 	.short	0x010a
        /*0462*/ 	.byte	0x3f
	.zero		1


	//   ....[55]....
        /*0464*/ 	.word	0x0000b8c0
        /*0468*/ 	.word	0x00000003
        /*046c*/ 	.word	0x0003c098
        /*0470*/ 	.short	0x010a
        /*0472*/ 	.byte	0x3f
	.zero		1


	//   ....[56]....
        /*0474*/ 	.word	0x0000b910
        /*0478*/ 	.word	0x00000003
        /*047c*/ 	.word	0x0003c060
        /*0480*/ 	.short	0x010a
        /*0482*/ 	.byte	0x3f
	.zero		1


	//   ....[57]....
        /*0484*/ 	.word	0x0000b960
        /*0488*/ 	.word	0x00000005
        /*048c*/ 	.word	0x0003c028
        /*0490*/ 	.short	0x010a
        /*0492*/ 	.byte	0x3f
	.zero		1


	//   ....[58]....
        /*0494*/ 	.word	0x0000b9b0
        /*0498*/ 	.word	0x00000004
        /*049c*/ 	.word	0x0003c060
        /*04a0*/ 	.short	0x010a
        /*04a2*/ 	.byte	0x3f
	.zero		1


	//   ....[59]....
        /*04a4*/ 	.word	0x0000ba00
        /*04a8*/ 	.word	0x00000003
        /*04ac*/ 	.word	0x0003c028
        /*04b0*/ 	.short	0x010a
        /*04b2*/ 	.byte	0x3f
	.zero		1


	//   ....[60]....
        /*04b4*/ 	.word	0x0000ba50
        /*04b8*/ 	.word	0x00000006
        /*04bc*/ 	.word	0x0003c028
        /*04c0*/ 	.short	0x010a
        /*04c2*/ 	.byte	0x3f
	.zero		1


	//   ....[61]....
        /*04c4*/ 	.word	0x0000baa0
        /*04c8*/ 	.word	0x00000006
        /*04cc*/ 	.word	0x0003c028
        /*04d0*/ 	.short	0x010a
        /*04d2*/ 	.byte	0x3f
	.zero		1


	//----- nvinfo : EIATTR_NUM_MBARRIERS
	.align		4
.L_38:
        /*04d4*/ 	.byte	0x03, 0x38
        /*04d6*/ 	.short	0x001e


	//----- nvinfo : EIATTR_EXIT_INSTR_OFFSETS
	.align		4
        /*04d8*/ 	.byte	0x04, 0x1c
        /*04da*/ 	.short	(.L_40 - .L_39)


	//   ....[0]....
.L_39:
        /*04dc*/ 	.word	0x000009f0


	//   ....[1]....
        /*04e0*/ 	.word	0x00009bd0


	//   ....[2]....
        /*04e4*/ 	.word	0x00009c10


	//   ....[3]....
        /*04e8*/ 	.word	0x0000ad00


	//   ....[4]....
        /*04ec*/ 	.word	0x0000b660


	//----- nvinfo : EIATTR_MAX_THREADS
	.align		4
.L_40:
        /*04f0*/ 	.byte	0x04, 0x05
        /*04f2*/ 	.short	(.L_42 - .L_41)
.L_41:
        /*04f4*/ 	.word	0x00000180
        /*04f8*/ 	.word	0x00000001
        /*04fc*/ 	.word	0x00000001


	//----- nvinfo : EIATTR_CRS_STACK_SIZE
	.align		4
.L_42:
        /*0500*/ 	.byte	0x04, 0x1e
        /*0502*/ 	.short	(.L_44 - .L_43)
.L_43:
        /*0504*/ 	.word	0x00000000


	//----- nvinfo : EIATTR_CBANK_PARAM_SIZE
	.align		4
.L_44:
        /*0508*/ 	.byte	0x03, 0x19
        /*050a*/ 	.short	0x0870


	//----- nvinfo : EIATTR_PARAM_CBANK
	.align		4
        /*050c*/ 	.byte	0x04, 0x0a
        /*050e*/ 	.short	(.L_46 - .L_45)
	.align		4
.L_45:
        /*0510*/ 	.word	index@(.nv.constant0._ZN7cutlass13device_kernelINS_4fmha6kernel28FmhaKernelTmaWarpSpecializedINS1_10collective30FmhaMainloopTmaWarpSpecializedINS_10bfloat16_tEffN4cute5tupleIJNS7_1CILi128EEESA_NS9_ILi160EEEEEENS8_IJiNS9_ILi1EEENS8_IJiiEEEEEESF_SF_NS4_13DefaultFusionEJEEENS4_15FmhaFwdEpilogueIS6_fNS8_IJNS9_ILi64EEESB_SA_EEEEENS2_23IndividualTileSchedulerEJEEEEEvNT_6ParamsE)
        /*0514*/ 	.short	0x0210
        /*0516*/ 	.short	0x0870


	//----- nvinfo : EIATTR_SW_WAR
	.align		4
.L_46:
        /*0518*/ 	.byte	0x04, 0x36
        /*051a*/ 	.short	(.L_48 - .L_47)
.L_47:
        /*051c*/ 	.word	0x00000008
.L_48:


//--------------------- .nv.callgraph             --------------------------
	.section	.nv.callgraph,"",@"SHT_CUDA_CALLGRAPH"
	.align	4
	.sectionentsize	8
	.align		4
        /*0000*/ 	.word	0x00000000
	.align		4
        /*0004*/ 	.word	0xffffffff
	.align		4
        /*0008*/ 	.word	index@(_ZN7cutlass13device_kernelINS_4fmha6kernel28FmhaKernelTmaWarpSpecializedINS1_10collective30FmhaMainloopTmaWarpSpecializedINS_10bfloat16_tEffN4cute5tupleIJNS7_1CILi128EEESA_NS9_ILi160EEEEEENS8_IJiNS9_ILi1EEENS8_IJiiEEEEEESF_SF_NS4_13DefaultFusionEJEEENS4_15FmhaFwdEpilogueIS6_fNS8_IJNS9_ILi64EEESB_SA_EEEEENS2_23IndividualTileSchedulerEJEEEEEvNT_6ParamsE)
	.align		4
        /*000c*/ 	.word	index@(__assertfail)
	.align		4
        /*0010*/ 	.word	0x00000000
	.align		4
        /*0014*/ 	.word	0xfffffffe
	.align		4
        /*0018*/ 	.word	0x00000000
	.align		4
        /*001c*/ 	.word	0xfffffffd
	.align		4
        /*0020*/ 	.word	0x00000000
	.align		4
        /*0024*/ 	.word	0xfffffffc


//--------------------- .nv.constant4             --------------------------
	.section	.nv.constant4,"a",@progbits
	.align	8
	.align		8
.nv.constant4:
        /*0000*/ 	.dword	__assertfail
	.align		8
        /*0008*/ 	.dword	__unnamed_1
	.align		8
        /*0010*/ 	.dword	__unnamed_2
	.align		8
        /*0018*/ 	.dword	_ZN39_INTERNAL_a5f0ce43_4_k_cu_8b8ce54a_27974cuda3std3__45__cpo5beginE
	.align		8
        /*0020*/ 	.dword	_ZN39_INTERNAL_a5f0ce43_4_k_cu_8b8ce54a_27974cuda3std3__45__cpo3endE
	.align		8
        /*0028*/ 	.dword	_ZN39_INTERNAL_a5f0ce43_4_k_cu_8b8ce54a_27974cuda3std3__45__cpo6cbeginE
	.align		8
        /*0030*/ 	.dword	_ZN39_INTERNAL_a5f0ce43_4_k_cu_8b8ce54a_27974cuda3std3__45__cpo4cendE
	.align		8
        /*0038*/ 	.dword	_ZN39_INTERNAL_a5f0ce43_4_k_cu_8b8ce54a_27974cuda3std3__441_GLOBAL__N__a5f0ce43_4_k_cu_8b8ce54a_27976ignoreE
	.align		8
        /*0040*/ 	.dword	_ZN39_INTERNAL_a5f0ce43_4_k_cu_8b8ce54a_27974cuda3std3__419piecewise_constructE
	.align		8
        /*0048*/ 	.dword	_ZN39_INTERNAL_a5f0ce43_4_k_cu_8b8ce54a_27974cuda3std3__48in_placeE
	.align		8
        /*0050*/ 	.dword	_ZN39_INTERNAL_a5f0ce43_4_k_cu_8b8ce54a_27974cuda3std6ranges3__45__cpo4swapE
	.align		8
        /*0058*/ 	.dword	_ZN39_INTERNAL_a5f0ce43_4_k_cu_8b8ce54a_27974cuda3std6ranges3__45__cpo9iter_moveE
	.align		8
        /*0060*/ 	.dword	_ZN39_INTERNAL_a5f0ce43_4_k_cu_8b8ce54a_27974cute7productE
	.align		8
        /*0068*/ 	.dword	_ZN39_INTERNAL_a5f0ce43_4_k_cu_8b8ce54a_27974cute1_E
	.align		8
        /*0070*/ 	.dword	$str$24
	.align		8
        /*0078*/ 	.dword	$str$25


//--------------------- .text._ZN7cutlass13device_kernelINS_4fmha6kernel28FmhaKernelTmaWarpSpecializedINS1_10collective30FmhaMainloopTmaWarpSpecializedINS_10bfloat16_tEffN4cute5tupleIJNS7_1CILi128EEESA_NS9_ILi160EEEEEENS8_IJiNS9_ILi1EEENS8_IJiiEEEEEESF_SF_NS4_13DefaultFusionEJEEENS4_15FmhaFwdEpilogueIS6_fNS8_IJNS9_ILi64EEESB_SA_EEEEENS2_23IndividualTileSchedulerEJEEEEEvNT_6ParamsE --------------------------
	.section	.text._ZN7cutlass13device_kernelINS_4fmha6kernel28FmhaKernelTmaWarpSpecializedINS1_10collective30FmhaMainloopTmaWarpSpecializedINS_10bfloat16_tEffN4cute5tupleIJNS7_1CILi128EEESA_NS9_ILi160EEEEEENS8_IJiNS9_ILi1EEENS8_IJiiEEEEEESF_SF_NS4_13DefaultFusionEJEEENS4_15FmhaFwdEpilogueIS6_fNS8_IJNS9_ILi64EEESB_SA_EEEEENS2_23IndividualTileSchedulerEJEEEEEvNT_6ParamsE,"ax",@progbits
	.align	128
.text._ZN7cutlass13device_kernelINS_4fmha6kernel28FmhaKernelTmaWarpSpecializedINS1_10collective30FmhaMainloopTmaWarpSpecializedINS_10bfloat16_tEffN4cute5tupleIJNS7_1CILi128EEESA_NS9_ILi160EEEEEENS8_IJiNS9_ILi1EEENS8_IJiiEEEEEESF_SF_NS4_13DefaultFusionEJEEENS4_15FmhaFwdEpilogueIS6_fNS8_IJNS9_ILi64EEESB_SA_EEEEENS2_23IndividualTileSchedulerEJEEEEEvNT_6ParamsE:
        .type           _ZN7cutlass13device_kernelINS_4fmha6kernel28FmhaKernelTmaWarpSpecializedINS1_10collective30FmhaMainloopTmaWarpSpecializedINS_10bfloat16_tEffN4cute5tupleIJNS7_1CILi128EEESA_NS9_ILi160EEEEEENS8_IJiNS9_ILi1EEENS8_IJiiEEEEEESF_SF_NS4_13DefaultFusionEJEEENS4_15FmhaFwdEpilogueIS6_fNS8_IJNS9_ILi64EEESB_SA_EEEEENS2_23IndividualTileSchedulerEJEEEEEvNT_6ParamsE,@function
        .size           _ZN7cutlass13device_kernelINS_4fmha6kernel28FmhaKernelTmaWarpSpecializedINS1_10collective30FmhaMainloopTmaWarpSpecializedINS_10bfloat16_tEffN4cute5tupleIJNS7_1CILi128EEESA_NS9_ILi160EEEEEENS8_IJiNS9_ILi1EEENS8_IJiiEEEEEESF_SF_NS4_13DefaultFusionEJEEENS4_15FmhaFwdEpilogueIS6_fNS8_IJNS9_ILi64EEESB_SA_EEEEENS2_23IndividualTileSchedulerEJEEEEEvNT_6ParamsE,(.L_x_112 - _ZN7cutlass13device_kernelINS_4fmha6kernel28FmhaKernelTmaWarpSpecializedINS1_10collective30FmhaMainloopTmaWarpSpecializedINS_10bfloat16_tEffN4cute5tupleIJNS7_1CILi128EEESA_NS9_ILi160EEEEEENS8_IJiNS9_ILi1EEENS8_IJiiEEEEEESF_SF_NS4_13DefaultFusionEJEEENS4_15FmhaFwdEpilogueIS6_fNS8_IJNS9_ILi64EEESB_SA_EEEEENS2_23IndividualTileSchedulerEJEEEEEvNT_6ParamsE)
        .other          _ZN7cutlass13device_kernelINS_4fmha6kernel28FmhaKernelTmaWarpSpecializedINS1_10collective30FmhaMainloopTmaWarpSpecializedINS_10bfloat16_tEffN4cute5tupleIJNS7_1CILi128EEESA_NS9_ILi160EEEEEENS8_IJiNS9_ILi1EEENS8_IJiiEEEEEESF_SF_NS4_13DefaultFusionEJEEENS4_15FmhaFwdEpilogueIS6_fNS8_IJNS9_ILi64EEESB_SA_EEEEENS2_23IndividualTileSchedulerEJEEEEEvNT_6ParamsE,@"STO_CUDA_ENTRY STV_DEFAULT"
_ZN7cutlass13device_kernelINS_4fmha6kernel28FmhaKernelTmaWarpSpecializedINS1_10collective30FmhaMainloopTmaWarpSpecializedINS_10bfloat16_tEffN4cute5tupleIJNS7_1CILi128EEESA_NS9_ILi160EEEEEENS8_IJiNS9_ILi1EEENS8_IJiiEEEEEESF_SF_NS4_13DefaultFusionEJEEENS4_15FmhaFwdEpilogueIS6_fNS8_IJNS9_ILi64EEESB_SA_EEEEENS2_23IndividualTileSchedulerEJEEEEEvNT_6ParamsE:
[----:B------:R-:W1:Y:S01]  /*0000*/  LDC R1, c[0x0][0x28] ;  /* 0x00000a00ff017b82 */ /* 0x000e620000000800 */
[----:B------:R-:W2:Y:S01]  /*0010*/  S2R R6, SR_TID.X ;  /* 0x0000000000067919 */ /* 0x000ea20000002100 */
[----:B------:R-:W-:Y:S01]  /*0020*/  ELECT P1, URZ, PT ;  /* 0x00000000003f782f */ /* 0x000fe20003820000 */
[----:B------:R-:W-:Y:S01]  /*0030*/  BSSY B0, `(.L_x_0) ;  /* 0x0000017000007945 */ /* 0x000fe20003800000 */
[----:B--2---:R-:W-:-:S05]  /*0040*/  SHF.R.U32.HI R0, RZ, 0x5, R6 ;  /* 0x00000005ff007819 */ /* 0x004fca0000011606 */
[----:B------:R-:W2:Y:S02]  /*0050*/  SHFL.IDX PT, R2, R0, RZ, 0x1f ;  /* 0x00001fff00027589 */ /* 0x000ea400000e0000 */
[----:B--2---:R-:W-:Y:S02]  /*0060*/  R2UR UR4, R2 ;  /* 0x00000000020472ca */ /* 0x004fe400000e0000 */
[----:B------:R-:W-:-:S06]  /*0070*/  SHF.R.U32.HI R2, RZ, 0x7, R6 ;  /* 0x00000007ff027819 */ /* 0x000fcc0000011606 */
[----:B------:R-:W2:Y:S05]  /*0080*/  SHFL.IDX PT, R2, R2, RZ, 0x1f ;  /* 0x00001fff02027589 */ /* 0x000eaa00000e0000 */
[----:B------:R-:W-:Y:S02]  /*0090*/  USHF.R.S32.HI UR5, URZ, 0x1f, UR4 ;  /* 0x0000001f3f057899 */ /* 0x000fe40008011404 */
[----:B------:R-:W-:Y:S02]  /*00a0*/  ISETP.NE.OR P0, PT, RZ, UR4, !P1 ;  /* 0x00000004ff007c0c */ /* 0x000fe4000cf05670 */
[----:B------:R-:W-:-:S04]  /*00b0*/  ULEA.HI UR5, UR5, UR4, URZ, 0x2 ;  /* 0x0000000405057291 */ /* 0x000fc8000f8f103f */
[----:B------:R-:W-:-:S04]  /*00c0*/  ULOP3.LUT UR5, UR5, 0xfffffffc, URZ, 0xc0, !UPT ;  /* 0xfffffffc05057892 */ /* 0x000fc8000f8ec03f */
[----:B------:R-:W-:-:S03]  /*00d0*/  UIADD3 UR5, UR4, -UR5, URZ ;  /* 0x8000000504057290 */ /* 0x000fc6000fffe03f */
[----:B-1----:R-:W-:Y:S09]  /*00e0*/  @P0 BRA `(.L_x_1) ;  /* 0x00000000002c0947 */ /* 0x002ff20003800000 */
[----:B------:R-:W-:Y:S02]  /*00f0*/  ULDC.64 UR6, c[0x0][0x198] ;  /* 0x0000660000067ab9 */ /* 0x000fe40000000a00 */
[----:B------:R-:W-:Y:S02]  /*0100*/  UIADD3 UR8, UP0, UR6, 0xf0, URZ ;  /* 0x000000f006087890 */ /* 0x000fe4000ff1e03f */
[----:B------:R-:W-:Y:S02]  /*0110*/  UIADD3 UR10, UP1, UR6, 0x1f0, URZ ;  /* 0x000001f0060a7890 */ /* 0x000fe4000ff3e03f */
[----:B------:R-:W-:Y:S02]  /*0120*/  UIADD3 UR6, UP2, UR6, 0x2f0, URZ ;  /* 0x000002f006067890 */ /* 0x000fe4000ff5e03f */
[----:B------:R-:W-:Y:S02]  /*0130*/  UIADD3.X UR9, URZ, UR7, URZ, UP0, !UPT ;  /* 0x000000073f097290 */ /* 0x000fe400087fe43f */
[----:B------:R-:W-:-:S02]  /*0140*/  UIADD3.X UR11, URZ, UR7, URZ, UP1, !UPT ;  /* 0x000000073f0b7290 */ /* 0x000fc40008ffe43f */
[----:B------:R-:W-:-:S05]  /*0150*/  UIADD3.X UR7, URZ, UR7, URZ, UP2, !UPT ;  /* 0x000000073f077290 */ /* 0x000fca00097fe43f */
[----:B------:R1:W-:Y:S02]  /*0160*/  UTMACCTL.PF [UR8] ;  /* 0x00000000080079b9 */ /* 0x0003e40008040000 */
[----:B------:R1:W-:Y:S02]  /*0170*/  UTMACCTL.PF [UR10] ;  /* 0x000000000a0079b9 */ /* 0x0003e40008040000 */
[----:B------:R1:W-:Y:S02]  /*0180*/  UTMACCTL.PF [UR6] ;  /* 0x00000000060079b9 */ /* 0x0003e40008040000 */
[----:B-1----:R-:W-:Y:S01]  /*0190*/  NOP ;  /* 0x0000000000007918 */ /* 0x002fe20000000000 */
.L_x_1:
[----:B------:R-:W-:Y:S05]  /*01a0*/  BSYNC B0 ;  /* 0x0000000000007941 */ /* 0x000fea0003800000 */
.L_x_0:
[----:B------:R-:W1:Y:S01]  /*01b0*/  SHFL.IDX PT, R3, R0, RZ, 0x1f ;  /* 0x00001fff00037589 */ /* 0x000e6200000e0000 */
[----:B--2---:R-:W-:Y:S01]  /*01c0*/  R2UR UR37, R2 ;  /* 0x00000000022572ca */ /* 0x004fe200000e0000 */
[----:B------:R-:W-:-:S12]  /*01d0*/  UISETP.NE.AND UP0, UPT, UR5, 0x1, UPT ;  /* 0x000000010500788c */ /* 0x000fd8000bf05270 */
[----:B------:R-:W-:Y:S02]  /*01e0*/  UIADD3 UR10, UR37, -0x1, URZ ;  /* 0xffffffff250a7890 */ /* 0x000fe4000fffe03f */
[----:B------:R-:W-:Y:S02]  /*01f0*/  UISETP.EQ.AND UP0, UPT, UR37, URZ, !UP0 ;  /* 0x0000003f2500728c */ /* 0x000fe4000c702270 */
[----:B------:R-:W-:Y:S02]  /*0200*/  UISETP.GE.U32.AND UP1, UPT, UR10, 0x4, UPT ;  /* 0x000000040a00788c */ /* 0x000fe4000bf26070 */
[----:B------:R-:W-:Y:S01]  /*0210*/  USEL UR4, URZ, 0x1, !UP0 ;  /* 0x000000013f047887 */ /* 0x000fe2000c000000 */
[----:B-1----:R-:W-:-:S03]  /*0220*/  ISETP.NE.AND P0, PT, R3, RZ, PT ;  /* 0x000000ff0300720c */ /* 0x002fc60003f05270 */
[----:B------:R-:W-:-:S10]  /*0230*/  USEL UR4, UR4, 0x2, UP1 ;  /* 0x0000000204047887 */ /* 0x000fd40008800000 */
[----:B------:R-:W-:Y:S05]  /*0240*/  @P0 BRA `(.L_x_2) ;  /* 0x0000000000480947 */ /* 0x000fea0003800000 */
[----:B------:R-:W1:Y:S01]  /*0250*/  S2UR UR11, SR_CgaCtaId ;  /* 0x00000000000b79c3 */ /* 0x000e620000008800 */
[----:B------:R-:W-:Y:S01]  /*0260*/  UMOV UR6, 0x400 ;  /* 0x0000040000067882 */ /* 0x000fe20000000000 */
[----:B------:R-:W-:Y:S01]  /*0270*/  UMOV UR7, 0x1 ;  /* 0x0000000100077882 */ /* 0x000fe20000000000 */
[----:B------:R-:W-:Y:S01]  /*0280*/  UMOV UR8, 0x80 ;  /* 0x0000008000087882 */ /* 0x000fe20000000000 */
[----:B------:R-:W-:Y:S01]  /*0290*/  ELECT P0, URZ, PT ;  /* 0x00000000003f782f */ /* 0x000fe20003800000 */
[----:B------:R-:W-:-:S04]  /*02a0*/  UIADD3 UR8, -UR8, 0x100000, URZ ;  /* 0x0010000008087890 */ /* 0x000fc8000fffe13f */
[----:B------:R-:W-:Y:S02]  /*02b0*/  USHF.L.U32 UR9, UR8, 0xb, URZ ;  /* 0x0000000b08097899 */ /* 0x000fe4000800063f */
[----:B------:R-:W-:Y:S02]  /*02c0*/  USHF.L.U32 UR8, UR8, 0x1, URZ ;  /* 0x0000000108087899 */ /* 0x000fe4000800063f */
[----:B-1----:R-:W-:Y:S02]  /*02d0*/  ULEA UR11, UR11, UR6, 0x18 ;  /* 0x000000060b0b7291 */ /* 0x002fe4000f8ec03f */
[----:B------:R-:W-:-:S04]  /*02e0*/  UIADD3 UR6, -UR7, 0x100000, URZ ;  /* 0x0010000007067890 */ /* 0x000fc8000fffe13f */
[----:B------:R-:W-:Y:S02]  /*02f0*/  USHF.L.U32 UR7, UR6, 0xb, URZ ;  /* 0x0000000b06077899 */ /* 0x000fe4000800063f */
[----:B------:R-:W-:Y:S01]  /*0300*/  USHF.L.U32 UR6, UR6, 0x1, URZ ;  /* 0x0000000106067899 */ /* 0x000fe2000800063f */
[----:B------:R-:W1:Y:S11]  /*0310*/  FENCE.VIEW.ASYNC.S ;  /* 0x00000000000073c6 */ /* 0x000e760000000000 */
[----:B-1----:R1:W2:Y:S01]  /*0320*/  SYNCS.EXCH.64 URZ, [UR11+0x3c050], UR6 ;  /* 0x03c050060b3f75b2 */ /* 0x0022a20008000100 */
[----:B------:R1:W3:Y:S01]  /*0330*/  SYNCS.EXCH.64 URZ, [UR11+0x3c060], UR8 ;  /* 0x03c060080b3f75b2 */ /* 0x0002e20008000100 */
[----:B------:R1:W4:Y:S01]  /*0340*/  SYNCS.EXCH.64 URZ, [UR11+0x3c058], UR6 ;  /* 0x03c058060b3f75b2 */ /* 0x0003220008000100 */
[----:B------:R1:W1:Y:S01]  /*0350*/  SYNCS.EXCH.64 URZ, [UR11+0x3c068], UR8 ;  /* 0x03c068080b3f75b2 */ /* 0x0002620008000100 */
[----:B------:R-:W-:Y:S01]  /*0360*/  NOP ;  /* 0x0000000000007918 */ /* 0x000fe20000000000 */
.L_x_2:
[----:B------:R-:W5:Y:S01]  /*0370*/  SHFL.IDX PT, R2, R0, RZ, 0x1f ;  /* 0x00001fff00027589 */ /* 0x000f6200000e0000 */
[----:B------:R-:W-:Y:S01]  /*0380*/  NOP ;  /* 0x0000000000007918 */ /* 0x000fe20000000000 */
[----:B-----5:R-:W-:-:S13]  /*0390*/  ISETP.NE.AND P0, PT, R2, RZ, PT ;  /* 0x000000ff0200720c */ /* 0x020fda0003f05270 */
[----:B------:R-:W-:Y:S05]  /*03a0*/  @P0 BRA `(.L_x_3) ;  /* 0x0000000000600947 */ /* 0x000fea0003800000 */
[----:B-1----:R-:W1:Y:S01]  /*03b0*/  S2UR UR7, SR_CgaCtaId ;  /* 0x00000000000779c3 */ /* 0x002e620000008800 */
[----:B------:R-:W-:Y:S01]  /*03c0*/  UMOV UR6, 0x400 ;  /* 0x0000040000067882 */ /* 0x000fe20000000000 */
[----:B------:R-:W-:Y:S01]  /*03d0*/  UMOV UR8, 0x1 ;  /* 0x0000000100087882 */ /* 0x000fe20000000000 */
[----:B------:R-:W-:Y:S01]  /*03e0*/  UMOV UR12, 0x100 ;  /* 0x00000100000c7882 */ /* 0x000fe20000000000 */
[----:B------:R-:W-:-:S04]  /*03f0*/  UIADD3 UR8, -UR8, 0x100000, URZ ;  /* 0x0010000008087890 */ /* 0x000fc8000fffe13f */
[----:B------:R-:W-:Y:S02]  /*0400*/  USHF.L.U32 UR9, UR8, 0xb, URZ ;  /* 0x0000000b08097899 */ /* 0x000fe4000800063f */
[----:B------:R-:W-:Y:S01]  /*0410*/  USHF.L.U32 UR8, UR8, 0x1, URZ ;  /* 0x0000000108087899 */ /* 0x000fe2000800063f */
[----:B------:R-:W-:Y:S01]  /*0420*/  ELECT P0, URZ, PT ;  /* 0x00000000003f782f */ /* 0x000fe20003800000 */
[----:B-1----:R-:W-:Y:S02]  /*0430*/  ULEA UR11, UR7, UR6, 0x18 ;  /* 0x00000006070b7291 */ /* 0x002fe4000f8ec03f */
[----:B------:R-:W-:-:S04]  /*0440*/  UIADD3 UR6, -UR12, 0x100000, URZ ;  /* 0x001000000c067890 */ /* 0x000fc8000fffe13f */
[----:B------:R-:W-:Y:S02]  /*0450*/  USHF.L.U32 UR7, UR6, 0xb, URZ ;  /* 0x0000000b06077899 */ /* 0x000fe4000800063f */
[----:B------:R-:W-:Y:S01]  /*0460*/  USHF.L.U32 UR6, UR6, 0x1, URZ ;  /* 0x0000000106067899 */ /* 0x000fe2000800063f */
[----:B------:R-:W1:Y:S03]  /*0470*/  FENCE.VIEW.ASYNC.S ;  /* 0x00000000000073c6 */ /* 0x000e660000000000 */
[----:B-1----:R1:W1:Y:S08]  /*0480*/  SYNCS.EXCH.64 URZ, [UR11+0x3c000], UR8 ;  /* 0x03c000080b3f75b2 */ /* 0x0022700008000100 */
[----:B------:R1:W1:Y:S01]  /*0490*/  SYNCS.EXCH.64 URZ, [UR11+0x3c028], UR6 ;  /* 0x03c028060b3f75b2 */ /* 0x0002620008000100 */
        /* <DEDUP_REMOVED lines=8> */
[----:B------:R-:W-:Y:S01]  /*0520*/  NOP ;  /* 0x0000000000007918 */ /* 0x000fe20000000000 */
.L_x_3:
        /* <DEDUP_REMOVED lines=21> */
[----:B------:R-:W-:Y:S01]  /*0680*/  NOP ;  /* 0x0000000000007918 */ /* 0x000fe20000000000 */
.L_x_4:
[----:B------:R-:W5:Y:S01]  /*0690*/  SHFL.IDX PT, R2, R0, RZ, 0x1f ;  /* 0x00001fff00027589 */ /* 0x000f6200000e0000 */
[----:B------:R-:W-:Y:S01]  /*06a0*/  ELECT P0, URZ, PT ;  /* 0x00000000003f782f */ /* 0x000fe20003800000 */
[----:B------:R-:W-:Y:S01]  /*06b0*/  NOP ;  /* 0x0000000000007918 */ /* 0x000fe20000000000 */
[----:B-1----:R-:W-:Y:S02]  /*06c0*/  UMOV UR6, 0x80 ;  /* 0x0000008000067882 */ /* 0x002fe40000000000 */
[C---:B-----5:R-:W-:Y:S02]  /*06d0*/  ISETP.NE.OR P0, PT, R2.reuse, RZ, !P0 ;  /* 0x000000ff0200720c */ /* 0x060fe40004705670 */
[----:B------:R-:W-:-:S11]  /*06e0*/  ISETP.NE.AND P2, PT, R2, RZ, PT ;  /* 0x000000ff0200720c */ /* 0x000fd60003f45270 */
[----:B------:R-:W-:Y:S01]  /*06f0*/  VOTEU.ALL UP0, P0 ;  /* 0x00000000003f7886 */ /* 0x000fe20000000000 */
[----:B------:R-:W-:Y:S01]  /*0700*/  VOTEU.ALL UP2, P0 ;  /* 0x00000000003f7886 */ /* 0x000fe20000040000 */
[----:B------:R-:W-:Y:S01]  /*0710*/  VOTEU.ALL UP3, P0 ;  /* 0x00000000003f7886 */ /* 0x000fe20000060000 */
[----:B------:R-:W-:Y:S02]  /*0720*/  VOTEU.ALL UP4, P0 ;  /* 0x00000000003f7886 */ /* 0x000fe40000080000 */
[----:B------:R-:W1:Y:S01]  /*0730*/  @!UP0 S2UR UR9, SR_CgaCtaId ;  /* 0x00000000000989c3 */ /* 0x000e620000008800 */
[----:B------:R-:W-:Y:S01]  /*0740*/  @!UP0 UMOV UR8, 0x400 ;  /* 0x0000040000088882 */ /* 0x000fe20000000000 */
[----:B------:R-:W-:-:S04]  /*0750*/  @!UP0 UIADD3 UR6, -UR6, 0x100000, URZ ;  /* 0x0010000006068890 */ /* 0x000fc8000fffe13f */
[----:B------:R-:W-:Y:S02]  /*0760*/  @!UP0 USHF.L.U32 UR7, UR6, 0xb, URZ ;  /* 0x0000000b06078899 */ /* 0x000fe4000800063f */
[----:B------:R-:W-:Y:S02]  /*0770*/  @!UP0 USHF.L.U32 UR6, UR6, 0x1, URZ ;  /* 0x0000000106068899 */ /* 0x000fe4000800063f */
[----:B-1----:R-:W-:Y:S01]  /*0780*/  @!UP0 ULEA UR8, UR9, UR8, 0x18 ;  /* 0x0000000809088291 */ /* 0x002fe2000f8ec03f */
[----:B------:R-:W-:Y:S01]  /*0790*/  VOTEU.ALL UP0, P0 ;  /* 0x00000000003f7886 */ /* 0x000fe20000000000 */
[----:B------:R-:W1:Y:S10]  /*07a0*/  FENCE.VIEW.ASYNC.S ;  /* 0x00000000000073c6 */ /* 0x000e740000000000 */
[----:B-1----:R1:W1:Y:S01]  /*07b0*/  @!UP0 SYNCS.EXCH.64 URZ, [UR8+0x3c090], UR6 ;  /* 0x03c09006083f85b2 */ /* 0x0022620008000100 */
[----:B------:R1:W1:Y:S01]  /*07c0*/  @!UP2 SYNCS.EXCH.64 URZ, [UR8+0x3c098], UR6 ;  /* 0x03c09806083fa5b2 */ /* 0x0002620008000100 */
[----:B------:R1:W1:Y:S01]  /*07d0*/  @!UP3 SYNCS.EXCH.64 URZ, [UR8+0x3c0a0], UR6 ;  /* 0x03c0a006083fb5b2 */ /* 0x0002620008000100 */
[----:B------:R1:W1:Y:S01]  /*07e0*/  @!UP4 SYNCS.EXCH.64 URZ, [UR8+0x3c0a8], UR6 ;  /* 0x03c0a806083fc5b2 */ /* 0x0002620008000100 */
[----:B------:R-:W-:Y:S01]  /*07f0*/  NOP ;  /* 0x0000000000007918 */ /* 0x000fe20000000000 */
[----:B------:R-:W-:Y:S05]  /*0800*/  @P2 BRA `(.L_x_5) ;  /* 0x0000000000582947 */ /* 0x000fea0003800000 */
[----:B-1----:R-:W1:Y:S01]  /*0810*/  S2UR UR7, SR_CgaCtaId ;  /* 0x00000000000779c3 */ /* 0x002e620000008800 */
[----:B------:R-:W-:Y:S01]  /*0820*/  UMOV UR6, 0x400 ;  /* 0x0000040000067882 */ /* 0x000fe20000000000 */
[----:B------:R-:W-:Y:S01]  /*0830*/  UMOV UR8, 0x20 ;  /* 0x0000002000087882 */ /* 0x000fe20000000000 */
[----:B------:R-:W-:Y:S01]  /*0840*/  UMOV UR9, 0x80 ;  /* 0x0000008000097882 */ /* 0x000fe20000000000 */
[----:B------:R-:W-:Y:S01]  /*0850*/  ELECT P0, URZ, PT ;  /* 0x00000000003f782f */ /* 0x000fe20003800000 */
[----:B-1----:R-:W-:Y:S02]  /*0860*/  ULEA UR11, UR7, UR6, 0x18 ;  /* 0x00000006070b7291 */ /* 0x002fe4000f8ec03f */
[----:B------:R-:W-:-:S04]  /*0870*/  UIADD3 UR6, -UR8, 0x100000, URZ ;  /* 0x0010000008067890 */ /* 0x000fc8000fffe13f */
[----:B------:R-:W-:Y:S02]  /*0880*/  USHF.L.U32 UR7, UR6, 0xb, URZ ;  /* 0x0000000b06077899 */ /* 0x000fe4000800063f */
[----:B------:R-:W-:Y:S02]  /*0890*/  USHF.L.U32 UR6, UR6, 0x1, URZ ;  /* 0x0000000106067899 */ /* 0x000fe4000800063f */
        /* <DEDUP_REMOVED lines=13> */
.L_x_5:
[----:B------:R-:W-:Y:S01]  /*0970*/  ISETP.NE.AND P0, PT, RZ, UR37, PT ;  /* 0x00000025ff007c0c */ /* 0x000fe2000bf05270 */
[----:B------:R-:W-:Y:S01]  /*0980*/  NOP ;  /* 0x0000000000007918 */ /* 0x000fe20000000000 */
[----:B------:R-:W-:Y:S01]  /*0990*/  MOV R0, UR5 ;  /* 0x0000000500007c02 */ /* 0x000fe20008000f00 */
[----:B-1234-:R-:W-:Y:S03]  /*09a0*/  BAR.SYNC.DEFER_BLOCKING 0x0 ;  /* 0x0000000000007b1d */ /* 0x01efe60000010000 */
[----:B------:R-:W-:-:S07]  /*09b0*/  ISETP.EQ.AND P2, PT, R0, 0x1, P1 ;  /* 0x000000010000780c */ /* 0x000fce0000f42270 */
[----:B------:R-:W-:Y:S06]  /*09c0*/  @!P0 BRA `(.L_x_6) ;  /* 0x0000009000848947 */ /* 0x000fec0003800000 */
[----:B------:R-:W-:-:S06]  /*09d0*/  UISETP.GT.U32.AND UP0, UPT, UR10, 0x3, UPT ;  /* 0x000000030a00788c */ /* 0x000fcc000bf04070 */
[----:B------:R-:W-:-:S13]  /*09e0*/  PLOP3.LUT P0, PT, PT, PT, UP0, 0x80, 0x0 ;  /* 0x000000000000781c */ /* 0x000fda0003f0f008 */
[----:B------:R-:W-:Y:S05]  /*09f0*/  @P0 EXIT ;  /* 0x000000000000094d */ /* 0x000fea0003800000 */
.L_x_7:
[----:B------:R-:W-:-:S08]  /*0a00*/  NOP ;  /* 0x0000000000007918 */ /* 0x000fd00000000000 */
[----:B------:R-:W1:Y:S02]  /*0a10*/  USETMAXREG.TRY_ALLOC.CTAPOOL UP0, 0xf0 ;  /* 0x000000f0000079c8 */ /* 0x000e640008000600 */
[----:B-1----:R-:W-:-:S13]  /*0a20*/  PLOP3.LUT P0, PT, PT, PT, UP0, 0x80, 0x0 ;  /* 0x000000000000781c */ /* 0x002fda0003f0f008 */
[----:B------:R-:W-:Y:S05]  /*0a30*/  @!P0 BRA `(.L_x_7) ;  /* 0xfffffffc00f08947 */ /* 0x000fea000383ffff */
[----:B------:R-:W-:Y:S01]  /*0a40*/  UISETP.NE.AND UP0, UPT, UR37, 0x1, UPT ;  /* 0x000000012500788c */ /* 0x000fe2000bf05270 */
[----:B------:R-:W1:Y:S01]  /*0a50*/  S2UR UR7, SR_CTAID.X ;  /* 0x00000000000779c3 */ /* 0x000e620000002500 */
[----:B------:R-:W-:Y:S01]  /*0a60*/  UMOV UR5, URZ ;  /* 0x0000003f00057c82 */ /* 0x000fe20008000000 */
[----:B------:R-:W-:-:S03]  /*0a70*/  UMOV UR6, URZ ;  /* 0x0000003f00067c82 */ /* 0x000fc60008000000 */
[----:B------:R-:W-:-:S13]  /*0a80*/  PLOP3.LUT P0, PT, PT, PT, UP0, 0x80, 0x0 ;  /* 0x000000000000781c */ /* 0x000fda0003f0f008 */
[----:B------:R-:W-:Y:S05]  /*0a90*/  @!P0 BRA `(.L_x_8) ;  /* 0x00000000003c8947 */ /* 0x000fea0003800000 */
[----:B------:R-:W-:Y:S01]  /*0aa0*/  UISETP.NE.AND UP0, UPT, UR37, 0x2, UPT ;  /* 0x000000022500788c */ /* 0x000fe2000bf05270 */
[----:B------:R-:W-:-:S05]  /*0ab0*/  UMOV UR6, 0x1 ;  /* 0x0000000100067882 */ /* 0x000fca0000000000 */
[----:B------:R-:W-:-:S13]  /*0ac0*/  PLOP3.LUT P1, PT, PT, PT, UP0, 0x80, 0x0 ;  /* 0x000000000000781c */ /* 0x000fda0003f2f008 */
[----:B------:R-:W-:Y:S05]  /*0ad0*/  @!P1 BRA `(.L_x_8) ;  /* 0x00000000002c9947 */ /* 0x000fea0003800000 */
[----:B------:R-:W-:-:S06]  /*0ae0*/  UISETP.NE.AND UP0, UPT, UR37, 0x3, UPT ;  /* 0x000000032500788c */ /* 0x000fcc000bf05270 */
[----:B------:R-:W-:-:S13]  /*0af0*/  PLOP3.LUT P1, PT, PT, PT, UP0, 0x80, 0x0 ;  /* 0x000000000000781c */ /* 0x000fda0003f2f008 */
[----:B------:R-:W-:Y:S05]  /*0b00*/  @!P1 BRA `(.L_x_9) ;  /* 0x0000000000189947 */ /* 0x000fea0003800000 */
[----:B------:R-:W-:-:S11]  /*0b10*/  UISETP.NE.AND UP0, UPT, UR37, 0x4, UPT ;  /* 0x000000042500788c */ /* 0x000fd6000bf05270 */
[----:B------:R-:W-:Y:S01]  /*0b20*/  @!UP0 UMOV UR5, 0x1 ;  /* 0x0000000100058882 */ /* 0x000fe20000000000 */
[----:B------:R-:W-:Y:S01]  /*0b30*/  @!UP0 UMOV UR6, 0x1 ;  /* 0x0000000100068882 */ /* 0x000fe20000000000 */
[----:B------:R-:W-:Y:S01]  /*0b40*/  @UP0 UMOV UR5, URZ ;  /* 0x0000003f00050c82 */ /* 0x000fe20008000000 */
[----:B------:R-:W-:Y:S01]  /*0b50*/  @UP0 UMOV UR6, URZ ;  /* 0x0000003f00060c82 */ /* 0x000fe20008000000 */
[----:B------:R-:W-:Y:S05]  /*0b60*/  BRA `(.L_x_8) ;  /* 0x0000000000087947 */ /* 0x000fea0003800000 */
.L_x_9:
[----:B------:R-:W-:Y:S01]  /*0b70*/  UMOV UR5, 0x1 ;  /* 0x0000000100057882 */ /* 0x000fe20000000000 */
[----:B------:R-:W-:-:S05]  /*0b80*/  UMOV UR6, URZ ;  /* 0x0000003f00067c82 */ /* 0x000fca0008000000 */
.L_x_8:
[----:B------:R-:W-:Y:S05]  /*0b90*/  @!P0 BRA `(.L_x_10) ;  /* 0x00000000003c8947 */ /* 0x000fea0003800000 */
[----:B------:R-:W-:-:S06]  /*0ba0*/  UISETP.NE.AND UP0, UPT, UR37, 0x2, UPT ;  /* 0x000000022500788c */ /* 0x000fcc000bf05270 */
[----:B------:R-:W-:-:S13]  /*0bb0*/  PLOP3.LUT P0, PT, PT, PT, UP0, 0x80, 0x0 ;  /* 0x000000000000781c */ /* 0x000fda0003f0f008 */
[----:B------:R-:W-:Y:S05]  /*0bc0*/  @!P0 BRA `(.L_x_11) ;  /* 0x0000000000288947 */ /* 0x000fea0003800000 */
[----:B------:R-:W-:-:S06]  /*0bd0*/  UISETP.NE.AND UP0, UPT, UR37, 0x3, UPT ;  /* 0x000000032500788c */ /* 0x000fcc000bf05270 */
[----:B------:R-:W-:-:S13]  /*0be0*/  PLOP3.LUT P0, PT, PT, PT, UP0, 0x80, 0x0 ;  /* 0x000000000000781c */ /* 0x000fda0003f0f008 */
[----:B------:R-:W-:Y:S05]  /*0bf0*/  @!P0 BRA `(.L_x_12) ;  /* 0x0000000000148947 */ /* 0x000fea0003800000 */
[----:B------:R-:W-:-:S06]  /*0c00*/  UISETP.NE.AND UP0, UPT, UR37, 0x4, UPT ;  /* 0x000000042500788c */ /* 0x000fcc000bf05270 */
[----:B------:R-:W-:-:S13]  /*0c10*/  PLOP3.LUT P0, PT, PT, PT, UP0, 0x80, 0x0 ;  /* 0x000000000000781c */ /* 0x000fda0003f0f008 */
[----:B------:R-:W-:Y:S05]  /*0c20*/  @P0 BRA `(.L_x_13) ;  /* 0x00000000001c0947 */ /* 0x000fea0003800000 */
[----:B-1----:R-:W-:Y:S01]  /*0c30*/  ULEA UR7, UR7, 0x3, 0x1 ;  /* 0x0000000307077891 */ /* 0x002fe2000f8e083f */
[----:B------:R-:W-:Y:S11]  /*0c40*/  BRA `(.L_x_13) ;  /* 0x0000000000147947 */ /* 0x000ff60003800000 */
.L_x_12:
[----:B-1----:R-:W-:Y:S01]  /*0c50*/  ULEA UR7, UR7, 0x2, 0x1 ;  /* 0x0000000207077891 */ /* 0x002fe2000f8e083f */
[----:B------:R-:W-:Y:S11]  /*0c60*/  BRA `(.L_x_13) ;  /* 0x00000000000c7947 */ /* 0x000ff60003800000 */
.L_x_11:
[----:B-1----:R-:W-:Y:S01]  /*0c70*/  ULEA UR7, UR7, 0x1, 0x1 ;  /* 0x0000000107077891 */ /* 0x002fe2000f8e083f */
[----:B------:R-:W-:Y:S11]  /*0c80*/  BRA `(.L_x_13) ;  /* 0x0000000000047947 */ /* 0x000ff60003800000 */
.L_x_10:
[----:B-1----:R-:W-:-:S12]  /*0c90*/  USHF.L.U32 UR7, UR7, 0x1, URZ ;  /* 0x0000000107077899 */ /* 0x002fd8000800063f */
.L_x_13:
[----:B------:R-:W-:-:S04]  /*0ca0*/  ULOP3.LUT UR8, UR4, 0x1, URZ, 0xfc, !UPT ;  /* 0x0000000104087892 */ /* 0x000fc8000f8efc3f */
[----:B------:R-:W-:-:S06]  /*0cb0*/  UISETP.NE.AND UP0, UPT, UR8, 0x3, UPT ;  /* 0x000000030800788c */ /* 0x000fcc000bf05270 */
[----:B------:R-:W-:-:S13]  /*0cc0*/  PLOP3.LUT P0, PT, PT, PT, UP0, 0x80, 0x0 ;  /* 0x000000000000781c */ /* 0x000fda0003f0f008 */
[----:B------:R-:W-:Y:S05]  /*0cd0*/  @!P0 BRA `(.L_x_14) ;  /* 0x0000000000048947 */ /* 0x000fea0003800000 */
[----:B-1----:R-:W-:Y:S01]  /*0ce0*/  BPT.TRAP 0x1 ;  /* 0x000000040000795c */ /* 0x002fe20000300000 */
.L_x_14:
[----:B------:R-:W2:Y:S01]  /*0cf0*/  S2UR UR8, SR_CgaCtaId ;  /* 0x00000000000879c3 */ /* 0x000ea20000008800 */
[----:B------:R-:W-:Y:S01]  /*0d00*/  UMOV UR36, 0x400 ;  /* 0x0000040000247882 */ /* 0x000fe20000000000 */
[----:B------:R-:W-:-:S04]  /*0d10*/  MOV R0, UR5 ;  /* 0x0000000500007c02 */ /* 0x000fc80008000f00 */
[----:B------:R-:W-:Y:S01]  /*0d20*/  SHF.L.U32 R0, R0, 0x1f, RZ ;  /* 0x0000001f00007819 */ /* 0x000fe200000006ff */
[----:B--2---:R-:W-:-:S04]  /*0d30*/  ULEA UR36, UR8, UR36, 0x18 ;  /* 0x0000002408247291 */ /* 0x004fc8000f8ec03f */
[----:B------:R-:W-:-:S09]  /*0d40*/  ULEA UR8, UR6, UR36, 0x3 ;  /* 0x0000002406087291 */ /* 0x000fd2000f8e183f */
[----:B------:R-:W2:Y:S02]  /*0d50*/  SYNCS.PHASECHK.TRANS64.TRYWAIT P1, [UR8+0x3c050], R0 ;  /* 0x03c05000ff0075a7 */ /* 0x000ea40008020148 */
[----:B--2---:R-:W-:Y:S05]  /*0d60*/  @!P1 BRA `(.L_x_15) ;  /* 0x000000a800409947 */ /* 0x004fea0003800000 */
.L_x_95:
[----:B------:R-:W-:Y:S05]  /*0d70*/  @!P0 BRA `(.L_x_16) ;  /* 0x0000000000048947 */ /* 0x000fea0003800000 */
[----:B-1----:R-:W-:Y:S01]  /*0d80*/  BPT.TRAP 0x1 ;  /* 0x000000040000795c */ /* 0x002fe20000300000 */
.L_x_16:
[----:B------:R-:W-:Y:S01]  /*0d90*/  SHF.L.U32 R5, RZ, 0x1f, RZ ;  /* 0x0000001fff057819 */ /* 0x000fe200000006ff */
[----:B------:R-:W-:Y:S01]  /*0da0*/  UIADD3 UR11, UR36, 0x3c090, URZ ;  /* 0x0003c090240b7890 */ /* 0x000fe2000fffe03f */
[----:B------:R-:W-:Y:S02]  /*0db0*/  ISETP.NE.AND P2, PT, RZ, UR10, PT ;  /* 0x0000000aff007c0c */ /* 0x000fe4000bf45270 */
[----:B------:R-:W3:Y:S02]  /*0dc0*/  SYNCS.PHASECHK.TRANS64.TRYWAIT P1, [UR36+0x3c000], R5 ;  /* 0x03c00005ff0075a7 */ /* 0x000ee40008020164 */
[----:B---3--:R-:W-:Y:S09]  /*0dd0*/  @!P1 BRA `(.L_x_17) ;  /* 0x000000a8003c9947 */ /* 0x008ff20003800000 */
.L_x_96:
[----:B------:R-:W-:Y:S01]  /*0de0*/  ULEA UR5, UR10, UR11, 0x3 ;  /* 0x0000000b0a057291 */ /* 0x000fe2000f8e183f */
[----:B--2---:R-:W-:Y:S01]  /*0df0*/  SEL R0, RZ, 0x1, P2 ;  /* 0x00000001ff007807 */ /* 0x004fe20001000000 */
[----:B------:R-:W-:-:S03]  /*0e00*/  UIADD3 UR10, UR37, -0x1, URZ ;  /* 0xffffffff250a7890 */ /* 0x000fc6000fffe03f */
[----:B------:R-:W-:Y:S01]  /*0e10*/  SHF.L.U32 R0, R0, 0x1f, RZ ;  /* 0x0000001f00007819 */ /* 0x000fe200000006ff */
[----:B------:R-:W-:-:S03]  /*0e20*/  USHF.L.U32 UR10, UR10, 0x3, URZ ;  /* 0x000000030a0a7899 */ /* 0x000fc6000800063f */
[----:B------:R-:W2:Y:S02]  /*0e30*/  SYNCS.PHASECHK.TRANS64.TRYWAIT P1, [UR5], R0 ;  /* 0x00000000ff0075a7 */ /* 0x000ea40008020145 */
[----:B--2---:R-:W-:Y:S07]  /*0e40*/  @!P1 BRA `(.L_x_18) ;  /* 0x000000a800389947 */ /* 0x004fee0003800000 */
.L_x_97:
[----:B------:R-:W-:Y:S01]  /*0e50*/  USHF.R.U32.HI UR5, URZ, 0x4, UR36 ;  /* 0x000000043f057899 */ /* 0x000fe20008011624 */
[----:B------:R-:W-:Y:S01]  /*0e60*/  WARPGROUP.ARRIVE ;  /* 0x00000000000079c5 */ /* 0x000fe20000000000 */
[----:B------:R-:W-:Y:S02]  /*0e70*/  UIADD3 UR8, UR36, 0xa000, URZ ;  /* 0x0000a00024087890 */ /* 0x000fe4000fffe03f */
[----:B------:R-:W-:Y:S02]  /*0e80*/  ULOP3.LUT UR5, UR5, 0x3fff, URZ, 0xc0, !UPT ;  /* 0x00003fff05057892 */ /* 0x000fe4000f8ec03f */
[----:B------:R-:W-:Y:S02]  /*0e90*/  USHF.R.U32.HI UR8, URZ, 0x4, UR8 ;  /* 0x000000043f087899 */ /* 0x000fe40008011608 */
[----:B------:R-:W-:Y:S02]  /*0ea0*/  ULOP3.LUT UR9, UR5, 0x10000, URZ, 0xfc, !UPT ;  /* 0x0001000005097892 */ /* 0x000fe4000f8efc3f */
[----:B------:R-:W-:-:S02]  /*0eb0*/  ULOP3.LUT UR5, UR8, 0x3fff, URZ, 0xc0, !UPT ;  /* 0x00003fff08057892 */ /* 0x000fc4000f8ec03f */
[----:B------:R-:W-:Y:S02]  /*0ec0*/  UIMAD UR8, UR6, 0x500, UR9 ;  /* 0x00000500060878a4 */ /* 0x000fe4000f8e0209 */
[----:B------:R-:W-:Y:S01]  /*0ed0*/  ULOP3.LUT UR6, UR5, 0x10000, URZ, 0xfc, !UPT ;  /* 0x0001000005067892 */ /* 0x000fe2000f8efc3f */
[----:B------:R-:W-:Y:S01]  /*0ee0*/  UMOV UR9, 0x80000020 ;  /* 0x8000002000097882 */ /* 0x000fe20000000000 */
[----:B------:R-:W-:Y:S01]  /*0ef0*/  UMOV UR15, 0x80000020 ;  /* 0x80000020000f7882 */ /* 0x000fe20000000000 */
[----:B------:R-:W-:Y:S02]  /*0f00*/  UMOV UR13, UR9 ;  /* 0x00000009000d7c82 */ /* 0x000fe40008000000 */
[----:B------:R-:W-:Y:S01]  /*0f10*/  UMOV UR12, UR8 ;  /* 0x00000008000c7c82 */ /* 0x000fe20008000000 */
[----:B------:R-:W-:Y:S01]  /*0f20*/  UIADD3 UR16, UR8, 0x100, URZ ;  /* 0x0000010008107890 */ /* 0x000fe2000fffe03f */
[----:B------:R-:W-:Y:S01]  /*0f30*/  UMOV UR14, UR6 ;  /* 0x00000006000e7c82 */ /* 0x000fe20008000000 */
[----:B------:R-:W-:Y:S01]  /*0f40*/  UIADD3 UR18, UR6, 0x200, URZ ;  /* 0x0000020006127890 */ /* 0x000fe2000fffe03f */
[----:B------:R-:W-:Y:S01]  /*0f50*/  HGMMA.64x128x16.F32.BF16 R24, gdesc[UR12], RZ, !UPT, gsb0 ;  /* 0x01e000000c1879f0 */ /* 0x000fe2000c0018ff */
[----:B------:R-:W-:-:S02]  /*0f60*/  UIADD3 UR12, UR8, 0x2, URZ ;  /* 0x00000002080c7890 */ /* 0x000fc4000fffe03f */
[----:B------:R-:W-:Y:S01]  /*0f70*/  UIADD3 UR14, UR6, 0x2, URZ ;  /* 0x00000002060e7890 */ /* 0x000fe2000fffe03f */
[----:B------:R-:W-:Y:S01]  /*0f80*/  UMOV UR13, 0x80000020 ;  /* 0x80000020000d7882 */ /* 0x000fe20000000000 */
[----:B------:R-:W-:Y:S01]  /*0f90*/  UMOV UR15, 0x80000020 ;  /* 0x80000020000f7882 */ /* 0x000fe20000000000 */
[----:B------:R-:W-:Y:S01]  /*0fa0*/  UMOV UR17, 0x80000020 ;  /* 0x8000002000117882 */ /* 0x000fe20000000000 */
[----:B------:R-:W-:Y:S01]  /*0fb0*/  UMOV UR19, 0x80000020 ;  /* 0x8000002000137882 */ /* 0x000fe20000000000 */
[----:B------:R-:W-:Y:S02]  /*0fc0*/  UIADD3 UR20, UR8, 0x102, URZ ;  /* 0x0000010208147890 */ /* 0x000fe4000fffe03f */
[----:B------:R-:W-:Y:S01]  /*0fd0*/  UIADD3 UR22, UR6, 0x202, URZ ;  /* 0x0000020206167890 */ /* 0x000fe2000fffe03f */
[----:B------:R-:W-:Y:S01]  /*0fe0*/  UMOV UR21, 0x80000020 ;  /* 0x8000002000157882 */ /* 0x000fe20000000000 */
[----:B------:R-:W-:Y:S01]  /*0ff0*/  UMOV UR23, 0x80000020 ;  /* 0x8000002000177882 */ /* 0x000fe20000000000 */
[----:B------:R-:W-:-:S02]  /*1000*/  UIADD3 UR24, UR8, 0x200, URZ ;  /* 0x0000020008187890 */ /* 0x000fc4000fffe03f */
[----:B------:R-:W-:Y:S01]  /*1010*/  UIADD3 UR26, UR6, 0x400, URZ ;  /* 0x00000400061a7890 */ /* 0x000fe2000fffe03f */
[----:B------:R-:W-:Y:S01]  /*1020*/  UMOV UR25, 0x80000020 ;  /* 0x8000002000197882 */ /* 0x000fe20000000000 */
[----:B------:R-:W-:Y:S01]  /*1030*/  UMOV UR27, 0x80000020 ;  /* 0x80000020001b7882 */ /* 0x000fe20000000000 */
[----:B------:R-:W-:Y:S02]  /*1040*/  UIADD3 UR28, UR8, 0x202, URZ ;  /* 0x00000202081c7890 */ /* 0x000fe4000fffe03f */
[----:B------:R-:W-:Y:S01]  /*1050*/  UIADD3 UR30, UR6, 0x402, URZ ;  /* 0x00000402061e7890 */ /* 0x000fe2000fffe03f */
        /* <DEDUP_REMOVED lines=18> */
[----:B------:R-:W-:Y:S01]  /*1180*/  ULOP3.LUT UR10, UR10, 0x8, URZ, 0xc, !UPT ;  /* 0x000000080a0a7892 */ /* 0x000fe2000f8e0c3f */
[----:B------:R-:W-:-:S02]  /*1190*/  WARPGROUP.DEPBAR.LE gsb0, 0x0 ;  /* 0x00008000000079c5 */ /* 0x000fc40000010000 */
[----:B------:R-:W-:-:S06]  /*11a0*/  WARPGROUP.ARRIVE ;  /* 0x00000000000079c5 */ /* 0x000fcc0000000000 */
[----:B------:R-:W-:Y:S01]  /*11b0*/  HGMMA.64x128x16.F32.BF16 R24, gdesc[UR12], R24, gsb0 ;  /* 0x01e000000c1879f0 */ /* 0x000fe20008001818 */
[----:B------:R-:W-:Y:S01]  /*11c0*/  ULDC UR14, c[0x0][0x604] ;  /* 0x00018100000e7ab9 */ /* 0x000fe20000000800 */
[----:B------:R-:W-:Y:S01]  /*11d0*/  ULDC UR15, c[0x0][0x604] ;  /* 0x00018100000f7ab9 */ /* 0x000fe20000000800 */
[----:B------:R-:W-:Y:S02]  /*11e0*/  WARPGROUP.DEPBAR.LE gsb0, 0x0 ;  /* 0x00008000000079c5 */ /* 0x000fe40000010000 */
[----:B------:R-:W-:-:S07]  /*11f0*/  WARPGROUP.ARRIVE ;  /* 0x00000000000079c5 */ /* 0x000fce0000000000 */
[----:B------:R-:W-:Y:S03]  /*1200*/  HGMMA.64x128x16.F32.BF16 R24, gdesc[UR16], R24, gsb0 ;  /* 0x01e00000101879f0 */ /* 0x000fe60008001818 */
        /* <DEDUP_REMOVED lines=22> */
[----:B--2---:R-:W-:-:S04]  /*1370*/  FMNMX R3, R24, R25, !PT ;  /* 0x0000001918037209 */ /* 0x004fc80007800000 */
[----:B------:R-:W-:-:S04]  /*1380*/  FMNMX R0, R28, R3, !PT ;  /* 0x000000031c007209 */ /* 0x000fc80007800000 */
        /* <DEDUP_REMOVED lines=9> */
[----:B------:R-:W-:Y:S02]  /*1420*/  FMNMX R0, R48, R3, !PT ;  /* 0x0000000330007209 */ /* 0x000fe40007800000 */
[----:B------:R-:W-:Y:S02]  /*1430*/  FMNMX R3, R26, R27, !PT ;  /* 0x0000001b1a037209 */ /* 0x000fe40007800000 */
[----:B------:R-:W-:Y:S02]  /*1440*/  FMNMX R7, R49, R0, !PT ;  /* 0x0000000031077209 */ /* 0x000fe40007800000 */
[----:B------:R-:W-:Y:S02]  /*1450*/  FMNMX R0, R30, R3, !PT ;  /* 0x000000031e007209 */ /* 0x000fe40007800000 */
[----:B------:R-:W-:Y:S02]  /*1460*/  FMNMX R2, R52, R7, !PT ;  /* 0x0000000734027209 */ /* 0x000fe40007800000 */
[----:B------:R-:W-:-:S02]  /*1470*/  FMNMX R3, R31, R0, !PT ;  /* 0x000000001f037209 */ /* 0x000fc40007800000 */
        /* <DEDUP_REMOVED lines=33> */
[----:B------:R-:W-:-:S03]  /*1690*/  FMNMX R0, R66, R3, !PT ;  /* 0x0000000342007209 */ /* 0x000fc60007800000 */
[----:B------:R-:W2:Y:S01]  /*16a0*/  SHFL.BFLY PT, R7, R2, 0x1, 0x1f ;  /* 0x0c201f0002077f89 */ /* 0x000ea200000e0000 */
[----:B------:R-:W-:-:S04]  /*16b0*/  FMNMX R3, R67, R0, !PT ;  /* 0x0000000043037209 */ /* 0x000fc80007800000 */
[----:B------:R-:W-:-:S04]  /*16c0*/  FMNMX R0, R70, R3, !PT ;  /* 0x0000000346007209 */ /* 0x000fc80007800000 */
[----:B------:R-:W-:-:S04]  /*16d0*/  FMNMX R3, R71, R0, !PT ;  /* 0x0000000047037209 */ /* 0x000fc80007800000 */
[----:B------:R-:W-:-:S04]  /*16e0*/  FMNMX R0, R74, R3, !PT ;  /* 0x000000034a007209 */ /* 0x000fc80007800000 */
[----:B------:R-:W-:-:S04]  /*16f0*/  FMNMX R3, R75, R0, !PT ;  /* 0x000000004b037209 */ /* 0x000fc80007800000 */
[----:B------:R-:W-:Y:S02]  /*1700*/  FMNMX R0, R78, R3, !PT ;  /* 0x000000034e007209 */ /* 0x000fe40007800000 */
[----:B--2---:R-:W-:Y:S02]  /*1710*/  FMNMX R7, R2, R7, !PT ;  /* 0x0000000702077209 */ /* 0x004fe40007800000 */
[----:B------:R-:W-:-:S03]  /*1720*/  FMNMX R3, R79, R0, !PT ;  /* 0x000000004f037209 */ /* 0x000fc60007800000 */
[----:B------:R-:W2:Y:S01]  /*1730*/  SHFL.BFLY PT, R4, R7, 0x2, 0x1f ;  /* 0x0c401f0007047f89 */ /* 0x000ea200000e0000 */
[----:B------:R-:W-:-:S04]  /*1740*/  FMNMX R0, R82, R3, !PT ;  /* 0x0000000352007209 */ /* 0x000fc80007800000 */
[----:B------:R-:W-:-:S04]  /*1750*/  FMNMX R3, R83, R0, !PT ;  /* 0x0000000053037209 */ /* 0x000fc80007800000 */
[----:B------:R-:W-:-:S04]  /*1760*/  FMNMX R0, R86, R3, !PT ;  /* 0x0000000356007209 */ /* 0x000fc80007800000 */
[----:B------:R-:W-:-:S05]  /*1770*/  FMNMX R0, R87, R0, !PT ;  /* 0x0000000057007209 */ /* 0x000fca0007800000 */
[----:B------:R-:W3:Y:S01]  /*1780*/  SHFL.BFLY PT, R9, R0, 0x1, 0x1f ;  /* 0x0c201f0000097f89 */ /* 0x000ee200000e0000 */
[----:B--2---:R-:W-:-:S04]  /*1790*/  FMNMX R3, R7, R4, !PT ;  /* 0x0000000407037209 */ /* 0x004fc80007800000 */
[----:B------:R-:W-:-:S04]  /*17a0*/  FSETP.NEU.AND P1, PT, R3, -INF , PT ;  /* 0xff8000000300780b */ /* 0x000fc80003f2d000 */
[----:B------:R-:W-:-:S05]  /*17b0*/  FSEL R2, R3, RZ, P1 ;  /* 0x000000ff03027208 */ /* 0x000fca0000800000 */
[----:B------:R-:W-:Y:S01]  /*17c0*/  FMUL R2, R2, UR14 ;  /* 0x0000000e02027c20 */ /* 0x000fe20008400000 */
[----:B------:R-:W-:-:S03]  /*17d0*/  ULDC UR14, c[0x0][0x604] ;  /* 0x00018100000e7ab9 */ /* 0x000fc60000000800 */
[--C-:B------:R-:W-:Y:S01]  /*17e0*/  FFMA R24, R24, UR14, -R2.reuse ;  /* 0x0000000e18187c23 */ /* 0x100fe20008000802 */
[----:B---3--:R-:W-:Y:S01]  /*17f0*/  FMNMX R9, R0, R9, !PT ;  /* 0x0000000900097209 */ /* 0x008fe20007800000 */
[----:B------:R-:W-:Y:S02]  /*1800*/  ULDC UR14, c[0x0][0x604] ;  /* 0x00018100000e7ab9 */ /* 0x000fe40000000800 */
[--C-:B------:R-:W-:Y:S01]  /*1810*/  FFMA R7, R25, UR14, -R2.reuse ;  /* 0x0000000e19077c23 */ /* 0x100fe20008000802 */
[----:B------:R-:W-:Y:S01]  /*1820*/  ULDC UR14, c[0x0][0x604] ;  /* 0x00018100000e7ab9 */ /* 0x000fe20000000800 */
[----:B------:R-:W2:Y:S01]  /*1830*/  SHFL.BFLY PT, R4, R9, 0x2, 0x1f ;  /* 0x0c401f0009047f89 */ /* 0x000ea200000e0000 */
[--C-:B------:R-:W-:Y:S01]  /*1840*/  FFMA R6, R28, UR14, -R2.reuse ;  /* 0x0000000e1c067c23 */ /* 0x100fe20008000802 */
[----:B------:R-:W-:Y:S01]  /*1850*/  ULDC UR14, c[0x0][0x604] ;  /* 0x00018100000e7ab9 */ /* 0x000fe20000000800 */
[----:B------:R-:W-:Y:S01]  /*1860*/  FSETP.GEU.AND P1, PT, R24, -126, PT ;  /* 0xc2fc00001800780b */ /* 0x000fe20003f2e000 */
[--C-:B------:R-:W-:Y:S01]  /*1870*/  FFMA R29, R29, UR14, -R2.reuse ;  /* 0x0000000e1d1d7c23 */ /* 0x100fe20008000802 */
[----:B------:R-:W-:Y:S01]  /*1880*/  ULDC UR14, c[0x0][0x604] ;  /* 0x00018100000e7ab9 */ /* 0x000fe20000000800 */
[----:B------:R-:W-:Y:S01]  /*1890*/  FSETP.GEU.AND P4, PT, R7, -126, PT ;  /* 0xc2fc00000700780b */ /* 0x000fe20003f8e000 */
[--C-:B------:R-:W-:Y:S01]  /*18a0*/  FFMA R28, R32, UR14, -R2.reuse ;  /* 0x0000000e201c7c23 */ /* 0x100fe20008000802 */
[----:B------:R-:W-:Y:S01]  /*18b0*/  ULDC UR14, c[0x0][0x604] ;  /* 0x00018100000e7ab9 */ /* 0x000fe20000000800 */
[----:B------:R-:W-:Y:S01]  /*18c0*/  FSETP.GEU.AND P2, PT, R29, -126, PT ;  /* 0xc2fc00001d00780b */ /* 0x000fe20003f4e000 */
[--C-:B------:R-:W-:Y:S01]  /*18d0*/  FFMA R11, R33, UR14, -R2.reuse ;  /* 0x0000000e210b7c23 */ /* 0x100fe20008000802 */
[----:B------:R-:W-:Y:S01]  /*18e0*/  FSETP.GEU.AND P3, PT, R6, -126, PT ;  /* 0xc2fc00000600780b */ /* 0x000fe20003f6e000 */
[----:B------:R-:W-:Y:S01]  /*18f0*/  ULDC UR14, c[0x0][0x604] ;  /* 0x00018100000e7ab9 */ /* 0x000fe20000000800 */
[----:B------:R-:W-:Y:S01]  /*1900*/  FSETP.GEU.AND P6, PT, R28, -126, PT ;  /* 0xc2fc00001c00780b */ /* 0x000fe20003fce000 */
[--C-:B------:R-:W-:Y:S01]  /*1910*/  FFMA R8, R36, UR14, -R2.reuse ;  /* 0x0000000e24087c23 */ /* 0x100fe20008000802 */
[----:B------:R-:W-:Y:S01]  /*1920*/  ULDC UR14, c[0x0][0x604] ;  /* 0x00018100000e7ab9 */ /* 0x000fe20000000800 */
[----:B------:R-:W-:Y:S01]  /*1930*/  @!P1 FMUL R24, R24, 0.5 ;  /* 0x3f00000018189820 */ /* 0x000fe20000400000 */
[--C-:B------:R-:W-:Y:S01]  /*1940*/  FFMA R13, R37, UR14, -R2.reuse ;  /* 0x0000000e250d7c23 */ /* 0x100fe20008000802 */
[----:B------:R-:W-:Y:S01]  /*1950*/  ULDC UR14, c[0x0][0x604] ;  /* 0x00018100000e7ab9 */ /* 0x000fe20000000800 */
[----:B------:R-:W-:Y:S01]  /*1960*/  @!P4 FMUL R7, R7, 0.5 ;  /* 0x3f0000000707c820 */ /* 0x000fe20000400000 */
[--C-:B------:R-:W-:Y:S01]  /*1970*/  FFMA R32, R40, UR14, -R2.reuse ;  /* 0x0000000e28207c23 */ /* 0x100fe20008000802 */
[----:B------:R-:W-:Y:S01]  /*1980*/  ULDC UR14, c[0x0][0x604] ;  /* 0x00018100000e7ab9 */ /* 0x000fe20000000800 */
[----:B------:R-:W-:Y:S01]  /*1990*/  @!P2 FMUL R29, R29, 0.5 ;  /* 0x3f0000001d1da820 */ /* 0x000fe20000400000 */
[----:B------:R-:W3:Y:S01]  /*19a0*/  MUFU.EX2 R24, R24 ;  /* 0x0000001800187308 */ /* 0x000ee20000000800 */
[----:B--2---:R-:W-:Y:S01]  /*19b0*/  FMNMX R4, R9, R4, !PT ;  /* 0x0000000409047209 */ /* 0x004fe20007800000 */
[----:B------:R-:W-:Y:S01]  /*19c0*/  @!P3 FMUL R6, R6, 0.5 ;  /* 0x3f0000000606b820 */ /* 0x000fe20000400000 */
[----:B------:R-:W-:Y:S01]  /*19d0*/  @!P6 FMUL R28, R28, 0.5 ;  /* 0x3f0000001c1ce820 */ /* 0x000fe20000400000 */
[----:B------:R-:W-:Y:S01]  /*19e0*/  FFMA R15, R41, UR14, -R2 ;  /* 0x0000000e290f7c23 */ /* 0x000fe20008000802 */
[----:B------:R-:W-:Y:S01]  /*19f0*/  FSETP.NEU.AND P5, PT, R4, -INF , PT ;  /* 0xff8000000400780b */ /* 0x000fe20003fad000 */
[----:B------:R-:W-:-:S02]  /*1a00*/  ULDC UR14, c[0x0][0x604] ;  /* 0x00018100000e7ab9 */ /* 0x000fc40000000800 */
[----:B------:R-:W2:Y:S01]  /*1a10*/  MUFU.EX2 R9, R29 ;  /* 0x0000001d00097308 */ /* 0x000ea20000000800 */
[----:B------:R-:W-:Y:S01]  /*1a20*/  FSEL R0, R4, RZ, P5 ;  /* 0x000000ff04007208 */ /* 0x000fe20002800000 */
[--C-:B------:R-:W-:Y:S01]  /*1a30*/  FFMA R10, R44, UR14, -R2.reuse ;  /* 0x0000000e2c0a7c23 */ /* 0x100fe20008000802 */
[----:B------:R-:W-:Y:S01]  /*1a40*/  FSETP.GEU.AND P5, PT, R11, -126, PT ;  /* 0xc2fc00000b00780b */ /* 0x000fe20003fae000 */
[----:B------:R-:W-:Y:S02]  /*1a50*/  ULDC UR14, c[0x0][0x604] ;  /* 0x00018100000e7ab9 */ /* 0x000fe40000000800 */
[--C-:B------:R-:W-:Y:S01]  /*1a60*/  FFMA R17, R45, UR14, -R2.reuse ;  /* 0x0000000e2d117c23 */ /* 0x100fe20008000802 */
[----:B------:R-:W-:Y:S01]  /*1a70*/  ULDC UR14, c[0x0][0x604] ;  /* 0x00018100000e7ab9 */ /* 0x000fe20000000800 */
[----:B------:R-:W4:Y:S01]  /*1a80*/  MUFU.EX2 R7, R7 ;  /* 0x0000000700077308 */ /* 0x000f220000000800 */
[----:B---3--:R-:W-:Y:S01]  /*1a90*/  @!P1 FMUL R24, R24, R24 ;  /* 0x0000001818189220 */ /* 0x008fe20000400000 */
[----:B------:R-:W-:Y:S01]  /*1aa0*/  FSETP.GEU.AND P1, PT, R8, -126, PT ;  /* 0xc2fc00000800780b */ /* 0x000fe20003f2e000 */
[----:B------:R-:W-:Y:S01]  /*1ab0*/  FFMA R36, R48, UR14, -R2 ;  /* 0x0000000e30247c23 */ /* 0x000fe20008000802 */
[----:B------:R-:W-:-:S02]  /*1ac0*/  ULDC UR14, c[0x0][0x604] ;  /* 0x00018100000e7ab9 */ /* 0x000fc40000000800 */
[--C-:B------:R-:W-:Y:S01]  /*1ad0*/  FFMA R49, R49, UR14, -R2.reuse ;  /* 0x0000000e31317c23 */ /* 0x100fe20008000802 */
[----:B------:R-:W-:Y:S01]  /*1ae0*/  ULDC UR14, c[0x0][0x604] ;  /* 0x00018100000e7ab9 */ /* 0x000fe20000000800 */
[----:B------:R-:W-:Y:S01]  /*1af0*/  @!P5 FMUL R11, R11, 0.5 ;  /* 0x3f0000000b0bd820 */ /* 0x000fe20000400000 */
[----:B------:R-:W3:Y:S01]  /*1b00*/  MUFU.EX2 R6, R6 ;  /* 0x0000000600067308 */ /* 0x000ee20000000800 */
[----:B--2---:R-:W-:Y:S01]  /*1b10*/  @!P2 FMUL R9, R9, R9 ;  /* 0x000000090909a220 */ /* 0x004fe20000400000 */
[----:B------:R-:W-:Y:S01]  /*1b20*/  FSETP.GEU.AND P2, PT, R15, -126, PT ;  /* 0xc2fc00000f00780b */ /* 0x000fe20003f4e000 */
[--C-:B------:R-:W-:Y:S01]  /*1b30*/  FFMA R52, R52, UR14, -R2.reuse ;  /* 0x0000000e34347c23 */ /* 0x100fe20008000802 */
[----:B------:R-:W-:Y:S02]  /*1b40*/  ULDC UR14, c[0x0][0x604] ;  /* 0x00018100000e7ab9 */ /* 0x000fe40000000800 */
[----:B------:R-:W-:Y:S01]  /*1b50*/  @!P1 FMUL R8, R8, 0.5 ;  /* 0x3f00000008089820 */ /* 0x000fe20000400000 */
[----:B------:R-:W-:Y:S01]  /*1b60*/  FFMA R53, R53, UR14, -R2 ;  /* 0x0000000e35357c23 */ /* 0x000fe20008000802 */
[----:B------:R-:W2:Y:S01]  /*1b70*/  MUFU.EX2 R28, R28 ;  /* 0x0000001c001c7308 */ /* 0x000ea20000000800 */
[----:B----4-:R-:W-:Y:S01]  /*1b80*/  @!P4 FMUL R7, R7, R7 ;  /* 0x000000070707c220 */ /* 0x010fe20000400000 */
[----:B------:R-:W-:Y:S01]  /*1b90*/  FSETP.GEU.AND P4, PT, R13, -126, PT ;  /* 0xc2fc00000d00780b */ /* 0x000fe20003f8e000 */
[----:B------:R-:W-:-:S02]  /*1ba0*/  ULDC UR14, c[0x0][0x604] ;  /* 0x00018100000e7ab9 */ /* 0x000fc40000000800 */
[--C-:B------:R-:W-:Y:S01]  /*1bb0*/  FFMA R56, R56, UR14, -R2.reuse ;  /* 0x0000000e38387c23 */ /* 0x100fe20008000802 */
[----:B------:R-:W-:Y:S01]  /*1bc0*/  ULDC UR14, c[0x0][0x604] ;  /* 0x00018100000e7ab9 */ /* 0x000fe20000000800 */
[----:B------:R-:W-:Y:S01]  /*1bd0*/  @!P2 FMUL R15, R15, 0.5 ;  /* 0x3f0000000f0fa820 */ /* 0x000fe20000400000 */
[----:B------:R-:W4:Y:S01]  /*1be0*/  MUFU.EX2 R11, R11 ;  /* 0x0000000b000b7308 */ /* 0x000f220000000800 */
[----:B---3--:R-:W-:Y:S01]  /*1bf0*/  @!P3 FMUL R6, R6, R6 ;  /* 0x000000060606b220 */ /* 0x008fe20000400000 */
[----:B------:R-:W-:Y:S01]  /*1c00*/  FSETP.GEU.AND P3, PT, R32, -126, PT ;  /* 0xc2fc00002000780b */ /* 0x000fe20003f6e000 */
[--C-:B------:R-:W-:Y:S01]  /*1c10*/  FFMA R57, R57, UR14, -R2.reuse ;  /* 0x0000000e39397c23 */ /* 0x100fe20008000802 */
[----:B------:R-:W-:Y:S02]  /*1c20*/  ULDC UR14, c[0x0][0x604] ;  /* 0x00018100000e7ab9 */ /* 0x000fe40000000800 */
[----:B------:R-:W-:Y:S01]  /*1c30*/  FFMA R60, R60, UR14, -R2 ;  /* 0x0000000e3c3c7c23 */ /* 0x000fe20008000802 */
[----:B------:R-:W-:Y:S01]  /*1c40*/  @!P4 FMUL R13, R13, 0.5 ;  /* 0x3f0000000d0dc820 */ /* 0x000fe20000400000 */
[----:B------:R-:W3:Y:S01]  /*1c50*/  MUFU.EX2 R15, R15 ;  /* 0x0000000f000f7308 */ /* 0x000ee20000000800 */
[----:B--2---:R-:W-:Y:S01]  /*1c60*/  @!P6 FMUL R28, R28, R28 ;  /* 0x0000001c1c1ce220 */ /* 0x004fe20000400000 */
[----:B------:R-:W-:Y:S01]  /*1c70*/  FSETP.GEU.AND P6, PT, R10, -126, PT ;  /* 0xc2fc00000a00780b */ /* 0x000fe20003fce000 */
[----:B------:R-:W-:-:S02]  /*1c80*/  ULDC UR14, c[0x0][0x604] ;  /* 0x00018100000e7ab9 */ /* 0x000fc40000000800 */
[--C-:B------:R-:W-:Y:S01]  /*1c90*/  FFMA R61, R61, UR14, -R2.reuse ;  /* 0x0000000e3d3d7c23 */ /* 0x100fe20008000802 */
[----:B------:R-:W-:Y:S01]  /*1ca0*/  ULDC UR14, c[0x0][0x604] ;  /* 0x00018100000e7ab9 */ /* 0x000fe20000000800 */
[----:B------:R-:W-:Y:S01]  /*1cb0*/  @!P3 FMUL R32, R32, 0.5 ;  /* 0x3f0000002020b820 */ /* 0x000fe20000400000 */
[----:B------:R-:W2:Y:S01]  /*1cc0*/  MUFU.EX2 R8, R8 ;  /* 0x0000000800087308 */ /* 0x000ea20000000800 */
[----:B----4-:R-:W-:Y:S01]  /*1cd0*/  @!P5 FMUL R11, R11, R11 ;  /* 0x0000000b0b0bd220 */ /* 0x010fe20000400000 */
[----:B------:R-:W-:Y:S01]  /*1ce0*/  FSETP.GEU.AND P5, PT, R17, -126, PT ;  /* 0xc2fc00001100780b */ /* 0x000fe20003fae000 */
[--C-:B------:R-:W-:Y:S01]  /*1cf0*/  FFMA R64, R64, UR14, -R2.reuse ;  /* 0x0000000e40407c23 */ /* 0x100fe20008000802 */
[----:B------:R-:W-:Y:S02]  /*1d00*/  ULDC UR14, c[0x0][0x604] ;  /* 0x00018100000e7ab9 */ /* 0x000fe40000000800 */
[----:B------:R-:W-:Y:S01]  /*1d10*/  FFMA R65, R65, UR14, -R2 ;  /* 0x0000000e41417c23 */ /* 0x000fe20008000802 */
[----:B------:R-:W-:Y:S01]  /*1d20*/  @!P6 FMUL R10, R10, 0.5 ;  /* 0x3f0000000a0ae820 */ /* 0x000fe20000400000 */
[----:B------:R-:W4:Y:S01]  /*1d30*/  MUFU.EX2 R13, R13 ;  /* 0x0000000d000d7308 */ /* 0x000f220000000800 */
[----:B---3--:R-:W-:Y:S01]  /*1d40*/  @!P2 FMUL R15, R15, R15 ;  /* 0x0000000f0f0fa220 */ /* 0x008fe20000400000 */
[----:B------:R-:W-:Y:S01]  /*1d50*/  FSETP.GEU.AND P2, PT, R53, -126, PT ;  /* 0xc2fc00003500780b */ /* 0x000fe20003f4e000 */
        /* <DEDUP_REMOVED lines=9> */
[----:B------:R-:W-:Y:S01]  /*1df0*/  FFMA R72, R72, UR14, -R2 ;  /* 0x0000000e48487c23 */ /* 0x000fe20008000802 */
[----:B------:R-:W-:Y:S01]  /*1e00*/  @!P2 FMUL R53, R53, 0.5 ;  /* 0x3f0000003535a820 */ /* 0x000fe20000400000 */
        /* <DEDUP_REMOVED lines=32> */
[----:B------:R-:W-:Y:S01]  /*2010*/  FFMA R2, R85, UR14, -R2 ;  /* 0x0000000e55027c23 */ /* 0x000fe20008000802 */
[----:B------:R-:W-:Y:S01]  /*2020*/  ULDC UR14, c[0x0][0x604] ;  /* 0x00018100000e7ab9 */ /* 0x000fe20000000800 */
[----:B------:R-:W-:Y:S01]  /*2030*/  @!P5 FMUL R57, R57, 0.5 ;  /* 0x3f0000003939d820 */ /* 0x000fe20000400000 */
[----:B------:R-:W3:Y:S01]  /*2040*/  MUFU.EX2 R19, R56 ;  /* 0x0000003800137308 */ /* 0x000ee20000000800 */
[----:B--2---:R-:W-:Y:S01]  /*2050*/  @!P1 FMUL R36, R36, R36 ;  /* 0x0000002424249220 */ /* 0x004fe20000400000 */
[----:B------:R-:W-:Y:S01]  /*2060*/  FSETP.GEU.AND P1, PT, R60, -126, PT ;  /* 0xc2fc00003c00780b */ /* 0x000fe20003f2e000 */
[----:B------:R-:W-:Y:S01]  /*2070*/  FMUL R0, R0, UR14 ;  /* 0x0000000e00007c20 */ /* 0x000fe20008400000 */
[----:B------:R-:W-:-:S03]  /*2080*/  ULDC UR14, c[0x0][0x604] ;  /* 0x00018100000e7ab9 */ /* 0x000fc60000000800 */
        /* <DEDUP_REMOVED lines=25> */
[----:B------:R-:W-:-:S04]  /*2220*/  ULDC UR14, c[0x0][0x604] ;  /* 0x00018100000e7ab9 */ /* 0x000fc80000000800 */
[----:B------:R-:W-:Y:S01]  /*2230*/  @!P5 FMUL R69, R69, 0.5 ;  /* 0x3f0000004545d820 */ /* 0x000fe20000400000 */
[----:B------:R-:W4:Y:S01]  /*2240*/  MUFU.EX2 R12, R61 ;  /* 0x0000003d000c7308 */ /* 0x000f220000000800 */
[----:B---3--:R-:W-:Y:S01]  /*2250*/  @!P2 FMUL R44, R44, R44 ;  /* 0x0000002c2c2ca220 */ /* 0x008fe20000400000 */
[----:B------:R-:W-:-:S05]  /*2260*/  FSETP.GEU.AND P2, PT, R77, -126, PT ;  /* 0xc2fc00004d00780b */ /* 0x000fca0003f4e000 */
[----:B------:R-:W-:Y:S01]  /*2270*/  @!P3 FMUL R64, R64, 0.5 ;  /* 0x3f0000004040b820 */ /* 0x000fe20000400000 */
[----:B------:R-:W3:Y:S01]  /*2280*/  MUFU.EX2 R25, R68 ;  /* 0x0000004400197308 */ /* 0x000ee20000000800 */
[----:B--2---:R-:W-:Y:S01]  /*2290*/  @!P1 FMUL R21, R21, R21 ;  /* 0x0000001515159220 */ /* 0x004fe20000400000 */
[----:B------:R-:W-:-:S05]  /*22a0*/  FSETP.GEU.AND P1, PT, R72, -126, PT ;  /* 0xc2fc00004800780b */ /* 0x000fca0003f2e000 */
[----:B------:R-:W-:Y:S01]  /*22b0*/  @!P2 FMUL R77, R77, 0.5 ;  /* 0x3f0000004d4da820 */ /* 0x000fe20000400000 */
[----:B------:R-:W2:Y:S01]  /*22c0*/  MUFU.EX2 R14, R69 ;  /* 0x00000045000e7308 */ /* 0x000ea20000000800 */
[----:B----4-:R-:W-:Y:S01]  /*22d0*/  @!P4 FMUL R12, R12, R12 ;  /* 0x0000000c0c0cc220 */ /* 0x010fe20000400000 */
[----:B------:R-:W-:-:S05]  /*22e0*/  FSETP.GEU.AND P4, PT, R73, -126, PT ;  /* 0xc2fc00004900780b */ /* 0x000fca0003f8e000 */
        /* <DEDUP_REMOVED lines=31> */
[----:B------:R-:W-:-:S03]  /*24e0*/  FSETP.GEU.AND P5, PT, R45, -126, PT ;  /* 0xc2fc00002d00780b */ /* 0x000fc60003fae000 */
[----:B------:R-:W-:Y:S02]  /*24f0*/  FADD R61, R49, R18 ;  /* 0x00000012313d7221 */ /* 0x000fe40000000000 */
[----:B------:R-:W-:Y:S01]  /*2500*/  @!P6 FMUL R30, R30, 0.5 ;  /* 0x3f0000001e1ee820 */ /* 0x000fe20000400000 */
[----:B------:R2:W5:Y:S01]  /*2510*/  MUFU.EX2 R20, R2 ;  /* 0x0000000200147308 */ /* 0x0005620000000800 */
[----:B----4-:R-:W-:Y:S01]  /*2520*/  @!P3 FMUL R33, R33, R33 ;  /* 0x000000212121b220 */ /* 0x010fe20000400000 */
[----:B------:R-:W-:-:S05]  /*2530*/  FSETP.GEU.AND P3, PT, R26, -126, PT ;  /* 0xc2fc00001a00780b */ /* 0x000fca0003f6e000 */
[----:B------:R-:W-:Y:S01]  /*2540*/  @!P5 FMUL R45, R45, 0.5 ;  /* 0x3f0000002d2dd820 */ /* 0x000fe20000400000 */
[----:B------:R-:W4:Y:S01]  /*2550*/  MUFU.EX2 R27, R27 ;  /* 0x0000001b001b7308 */ /* 0x000f220000000800 */
[--C-:B--2---:R-:W-:Y:S01]  /*2560*/  FFMA R2, R35, UR14, -R0.reuse ;  /* 0x0000000e23027c23 */ /* 0x104fe20008000800 */
[----:B------:R-:W-:Y:S01]  /*2570*/  ULDC UR14, c[0x0][0x604] ;  /* 0x00018100000e7ab9 */ /* 0x000fe20000000800 */
[----:B---3--:R-:W-:Y:S01]  /*2580*/  @!P1 FMUL R41, R41, R41 ;  /* 0x0000002929299220 */ /* 0x008fe20000400000 */
[----:B------:R-:W-:Y:S01]  /*2590*/  FFMA R38, R38, UR14, -R0 ;  /* 0x0000000e26267c23 */ /* 0x000fe20008000800 */
[----:B------:R-:W-:Y:S01]  /*25a0*/  ULDC UR14, c[0x0][0x604] ;  /* 0x00018100000e7ab9 */ /* 0x000fe20000000800 */
[----:B------:R-:W-:Y:S01]  /*25b0*/  FSETP.GEU.AND P1, PT, R34, -126, PT ;  /* 0xc2fc00002200780b */ /* 0x000fe20003f2e000 */
[----:B------:R-:W-:Y:S01]  /*25c0*/  @!P3 FMUL R26, R26, 0.5 ;  /* 0x3f0000001a1ab820 */ /* 0x000fe20000400000 */
[----:B------:R-:W2:Y:S01]  /*25d0*/  MUFU.EX2 R31, R30 ;  /* 0x0000001e001f7308 */ /* 0x000ea20000000800 */
[----:B-----5:R-:W-:Y:S01]  /*25e0*/  @!P4 FMUL R20, R20, R20 ;  /* 0x000000141414c220 */ /* 0x020fe20000400000 */
[----:B------:R-:W-:-:S06]  /*25f0*/  FSETP.GEU.AND P4, PT, R2, -126, PT ;  /* 0xc2fc00000200780b */ /* 0x000fcc0003f8e000 */
[----:B------:R-:W3:Y:S01]  /*2600*/  MUFU.EX2 R56, R45 ;  /* 0x0000002d00387308 */ /* 0x000ee20000000800 */
[----:B----4-:R-:W-:Y:S02]  /*2610*/  @!P2 FMUL R27, R27, R27 ;  /* 0x0000001b1b1ba220 */ /* 0x010fe40000400000 */
[----:B------:R-:W-:-:S04]  /*2620*/  @!P1 FMUL R34, R34, 0.5 ;  /* 0x3f00000022229820 */ /* 0x000fc80000400000 */
[----:B------:R-:W-:Y:S01]  /*2630*/  @!P4 FMUL R2, R2, 0.5 ;  /* 0x3f0000000202c820 */ /* 0x000fe20000400000 */
[----:B------:R4:W5:Y:S01]  /*2640*/  MUFU.EX2 R22, R26 ;  /* 0x0000001a00167308 */ /* 0x0009620000000800 */
[----:B--2---:R-:W-:-:S07]  /*2650*/  @!P6 FMUL R31, R31, R31 ;  /* 0x0000001f1f1fe220 */ /* 0x004fce0000400000 */
[----:B------:R-:W2:Y:S01]  /*2660*/  MUFU.EX2 R35, R34 ;  /* 0x0000002200237308 */ /* 0x000ea20000000800 */
[--C-:B----4-:R-:W-:Y:S01]  /*2670*/  FFMA R26, R39, UR14, -R0.reuse ;  /* 0x0000000e271a7c23 */ /* 0x110fe20008000800 */
[----:B------:R-:W-:Y:S01]  /*2680*/  ULDC UR14, c[0x0][0x604] ;  /* 0x00018100000e7ab9 */ /* 0x000fe20000000800 */
[----:B---3--:R-:W-:Y:S01]  /*2690*/  @!P5 FMUL R56, R56, R56 ;  /* 0x000000383838d220 */ /* 0x008fe20000400000 */
[--C-:B------:R-:W-:Y:S01]  /*26a0*/  FFMA R42, R42, UR14, -R0.reuse ;  /* 0x0000000e2a2a7c23 */ /* 0x100fe20008000800 */
[----:B------:R-:W-:Y:S01]  /*26b0*/  ULDC UR14, c[0x0][0x604] ;  /* 0x00018100000e7ab9 */ /* 0x000fe20000000800 */
[----:B------:R-:W-:Y:S01]  /*26c0*/  FSETP.GEU.AND P2, PT, R26, -126, PT ;  /* 0xc2fc00001a00780b */ /* 0x000fe20003f4e000 */
[--C-:B------:R-:W-:Y:S01]  /*26d0*/  FFMA R30, R43, UR14, -R0.reuse ;  /* 0x0000000e2b1e7c23 */ /* 0x100fe20008000800 */
[----:B------:R-:W-:Y:S01]  /*26e0*/  ULDC UR14, c[0x0][0x604] ;  /* 0x00018100000e7ab9 */ /* 0x000fe20000000800 */
[----:B------:R-:W-:Y:S01]  /*26f0*/  FSETP.GEU.AND P6, PT, R42, -126, PT ;  /* 0xc2fc00002a00780b */ /* 0x000fe20003fce000 */
[----:B-----5:R-:W-:Y:S01]  /*2700*/  @!P3 FMUL R22, R22, R22 ;  /* 0x000000161616b220 */ /* 0x020fe20000400000 */
[----:B------:R-:W-:Y:S01]  /*2710*/  FSETP.GEU.AND P3, PT, R38, -126, PT ;  /* 0xc2fc00002600780b */ /* 0x000fe20003f6e000 */
[----:B------:R3:W4:Y:S01]  /*2720*/  MUFU.EX2 R60, R2 ;  /* 0x00000002003c7308 */ /* 0x0007220000000800 */
[----:B------:R-:W-:Y:S01]  /*2730*/  FSETP.GEU.AND P5, PT, R30, -126, PT ;  /* 0xc2fc00001e00780b */ /* 0x000fe20003fae000 */
[----:B------:R-:W-:Y:S01]  /*2740*/  FFMA R46, R46, UR14, -R0 ;  /* 0x0000000e2e2e7c23 */ /* 0x000fe20008000800 */
[----:B------:R-:W-:-:S02]  /*2750*/  ULDC UR14, c[0x0][0x604] ;  /* 0x00018100000e7ab9 */ /* 0x000fc40000000800 */
[--C-:B------:R-:W-:Y:S01]  /*2760*/  FFMA R47, R47, UR14, -R0.reuse ;  /* 0x0000000e2f2f7c23 */ /* 0x100fe20008000800 */
[----:B------:R-:W-:Y:S01]  /*2770*/  ULDC UR14, c[0x0][0x604] ;  /* 0x00018100000e7ab9 */ /* 0x000fe20000000800 */
[----:B------:R-:W-:Y:S01]  /*2780*/  @!P2 FMUL R26, R26, 0.5 ;  /* 0x3f0000001a1aa820 */ /* 0x000fe20000400000 */
[--C-:B------:R-:W-:Y:S01]  /*2790*/  FFMA R50, R50, UR14, -R0.reuse ;  /* 0x0000000e32327c23 */ /* 0x100fe20008000800 */
[----:B------:R-:W-:Y:S01]  /*27a0*/  ULDC UR14, c[0x0][0x604] ;  /* 0x00018100000e7ab9 */ /* 0x000fe20000000800 */
[----:B------:R-:W-:Y:S01]  /*27b0*/  @!P6 FMUL R42, R42, 0.5 ;  /* 0x3f0000002a2ae820 */ /* 0x000fe20000400000 */
[----:B------:R5:W1:Y:S01]  /*27c0*/  MUFU.EX2 R64, R26 ;  /* 0x0000001a00407308 */ /* 0x000a620000000800 */
[----:B------:R-:W-:Y:S01]  /*27d0*/  @!P3 FMUL R38, R38, 0.5 ;  /* 0x3f0000002626b820 */ /* 0x000fe20000400000 */
[--C-:B---3--:R-:W-:Y:S01]  /*27e0*/  FFMA R2, R51, UR14, -R0.reuse ;  /* 0x0000000e33027c23 */ /* 0x108fe20008000800 */
[----:B------:R-:W-:Y:S01]  /*27f0*/  @!P5 FMUL R30, R30, 0.5 ;  /* 0x3f0000001e1ed820 */ /* 0x000fe20000400000 */
[----:B------:R-:W-:Y:S01]  /*2800*/  ULDC UR14, c[0x0][0x604] ;  /* 0x00018100000e7ab9 */ /* 0x000fe20000000800 */
[----:B--2---:R-:W-:Y:S01]  /*2810*/  @!P1 FMUL R35, R35, R35 ;  /* 0x0000002323239220 */ /* 0x004fe20000400000 */
[--C-:B------:R-:W-:Y:S01]  /*2820*/  FFMA R54, R54, UR14, -R0.reuse ;  /* 0x0000000e36367c23 */ /* 0x100fe20008000800 */
[----:B------:R-:W-:Y:S01]  /*2830*/  ULDC UR14, c[0x0][0x604] ;  /* 0x00018100000e7ab9 */ /* 0x000fe20000000800 */
[----:B------:R-:W2:Y:S01]  /*2840*/  MUFU.EX2 R43, R42 ;  /* 0x0000002a002b7308 */ /* 0x000ea20000000800 */
[--C-:B------:R-:W-:Y:S01]  /*2850*/  FFMA R55, R55, UR14, -R0.reuse ;  /* 0x0000000e37377c23 */ /* 0x100fe20008000800 */
[----:B----4-:R-:W-:Y:S01]  /*2860*/  @!P4 FMUL R60, R60, R60 ;  /* 0x0000003c3c3cc220 */ /* 0x010fe20000400000 */
[----:B------:R-:W-:Y:S01]  /*2870*/  FSETP.GEU.AND P1, PT, R46, -126, PT ;  /* 0xc2fc00002e00780b */ /* 0x000fe20003f2e000 */
[----:B------:R-:W-:Y:S01]  /*2880*/  ULDC UR14, c[0x0][0x604] ;  /* 0x00018100000e7ab9 */ /* 0x000fe20000000800 */
[----:B------:R-:W-:Y:S01]  /*2890*/  FSETP.GEU.AND P4, PT, R47, -126, PT ;  /* 0xc2fc00002f00780b */ /* 0x000fe20003f8e000 */
[--C-:B-----5:R-:W-:Y:S01]  /*28a0*/  FFMA R26, R58, UR14, -R0.reuse ;  /* 0x0000000e3a1a7c23 */ /* 0x120fe20008000800 */
[----:B------:R-:W-:Y:S01]  /*28b0*/  ULDC UR14, c[0x0][0x604] ;  /* 0x00018100000e7ab9 */ /* 0x000fe20000000800 */
[----:B------:R-:W3:Y:S01]  /*28c0*/  MUFU.EX2 R68, R30 ;  /* 0x0000001e00447308 */ /* 0x000ee20000000800 */
[----:B-1----:R-:W-:Y:S01]  /*28d0*/  @!P2 FMUL R64, R64, R64 ;  /* 0x000000404040a220 */ /* 0x002fe20000400000 */
[----:B------:R-:W-:Y:S01]  /*28e0*/  FSETP.GEU.AND P2, PT, R2, -126, PT ;  /* 0xc2fc00000200780b */ /* 0x000fe20003f4e000 */
[----:B------:R-:W-:Y:S01]  /*28f0*/  FFMA R59, R59, UR14, -R0 ;  /* 0x0000000e3b3b7c23 */ /* 0x000fe20008000800 */
[----:B------:R-:W-:-:S04]  /*2900*/  ULDC UR14, c[0x0][0x604] ;  /* 0x00018100000e7ab9 */ /* 0x000fc80000000800 */
[----:B------:R-:W1:Y:S01]  /*2910*/  MUFU.EX2 R39, R38 ;  /* 0x0000002600277308 */ /* 0x000e620000000800 */
[----:B--2---:R-:W-:Y:S01]  /*2920*/  @!P6 FMUL R43, R43, R43 ;  /* 0x0000002b2b2be220 */ /* 0x004fe20000400000 */
[----:B------:R-:W-:Y:S01]  /*2930*/  FSETP.GEU.AND P6, PT, R54, -126, PT ;  /* 0xc2fc00003600780b */ /* 0x000fe20003fce000 */
[----:B------:R-:W-:Y:S01]  /*2940*/  @!P1 FMUL R46, R46, 0.5 ;  /* 0x3f0000002e2e9820 */ /* 0x000fe20000400000 */
[----:B------:R-:W-:-:S03]  /*2950*/  @!P4 FMUL R47, R47, 0.5 ;  /* 0x3f0000002f2fc820 */ /* 0x000fc60000400000 */
[----:B------:R-:W-:Y:S01]  /*2960*/  @!P2 FMUL R2, R2, 0.5 ;  /* 0x3f0000000202a820 */ /* 0x000fe20000400000 */
[----:B------:R-:W2:Y:S01]  /*2970*/  MUFU.EX2 R45, R46 ;  /* 0x0000002e002d7308 */ /* 0x000ea20000000800 */
[----:B---3--:R-:W-:Y:S01]  /*2980*/  @!P5 FMUL R68, R68, R68 ;  /* 0x000000444444d220 */ /* 0x008fe20000400000 */
[----:B------:R-:W-:-:S05]  /*2990*/  FSETP.GEU.AND P5, PT, R55, -126, PT ;  /* 0xc2fc00003700780b */ /* 0x000fca0003fae000 */
[----:B------:R-:W-:Y:S01]  /*29a0*/  @!P6 FMUL R54, R54, 0.5 ;  /* 0x3f0000003636e820 */ /* 0x000fe20000400000 */
[----:B------:R3:W4:Y:S01]  /*29b0*/  MUFU.EX2 R76, R2 ;  /* 0x00000002004c7308 */ /* 0x0007220000000800 */
[----:B-1----:R-:W-:Y:S01]  /*29c0*/  @!P3 FMUL R39, R39, R39 ;  /* 0x000000272727b220 */ /* 0x002fe20000400000 */
[----:B------:R-:W-:-:S05]  /*29d0*/  FSETP.GEU.AND P3, PT, R50, -126, PT ;  /* 0xc2fc00003200780b */ /* 0x000fca0003f6e000 */
[----:B------:R-:W-:Y:S01]  /*29e0*/  @!P5 FMUL R55, R55, 0.5 ;  /* 0x3f0000003737d820 */ /* 0x000fe20000400000 */
[----:B------:R-:W1:Y:S01]  /*29f0*/  MUFU.EX2 R72, R47 ;  /* 0x0000002f00487308 */ /* 0x000e620000000800 */
[--C-:B---3--:R-:W-:Y:S01]  /*2a00*/  FFMA R2, R62, UR14, -R0.reuse ;  /* 0x0000000e3e027c23 */ /* 0x108fe20008000800 */
[----:B------:R-:W-:Y:S01]  /*2a10*/  ULDC UR14, c[0x0][0x604] ;  /* 0x00018100000e7ab9 */ /* 0x000fe20000000800 */
[----:B--2---:R-:W-:Y:S01]  /*2a20*/  @!P1 FMUL R45, R45, R45 ;  /* 0x0000002d2d2d9220 */ /* 0x004fe20000400000 */
[--C-:B------:R-:W-:Y:S01]  /*2a30*/  FFMA R63, R63, UR14, -R0.reuse ;  /* 0x0000000e3f3f7c23 */ /* 0x100fe20008000800 */
[----:B------:R-:W-:Y:S01]  /*2a40*/  ULDC UR14, c[0x0][0x604] ;  /* 0x00018100000e7ab9 */ /* 0x000fe20000000800 */
[----:B------:R-:W-:Y:S01]  /*2a50*/  FSETP.GEU.AND P1, PT, R26, -126, PT ;  /* 0xc2fc00001a00780b */ /* 0x000fe20003f2e000 */
[----:B------:R-:W-:Y:S01]  /*2a60*/  @!P3 FMUL R50, R50, 0.5 ;  /* 0x3f0000003232b820 */ /* 0x000fe20000400000 */
[----:B------:R-:W2:Y:S01]  /*2a70*/  MUFU.EX2 R47, R54 ;  /* 0x00000036002f7308 */ /* 0x000ea20000000800 */
[--C-:B------:R-:W-:Y:S01]  /*2a80*/  FFMA R30, R66, UR14, -R0.reuse ;  /* 0x0000000e421e7c23 */ /* 0x100fe20008000800 */
[----:B------:R-:W-:Y:S01]  /*2a90*/  ULDC UR14, c[0x0][0x604] ;  /* 0x00018100000e7ab9 */ /* 0x000fe20000000800 */
[----:B----4-:R-:W-:Y:S01]  /*2aa0*/  @!P2 FMUL R76, R76, R76 ;  /* 0x0000004c4c4ca220 */ /* 0x010fe20000400000 */
[----:B------:R-:W-:Y:S01]  /*2ab0*/  FFMA R67, R67, UR14, -R0 ;  /* 0x0000000e43437c23 */ /* 0x000fe20008000800 */
[----:B------:R-:W-:Y:S01]  /*2ac0*/  FSETP.GEU.AND P2, PT, R63, -126, PT ;  /* 0xc2fc00003f00780b */ /* 0x000fe20003f4e000 */
[----:B------:R-:W-:-:S02]  /*2ad0*/  ULDC UR14, c[0x0][0x604] ;  /* 0x00018100000e7ab9 */ /* 0x000fc40000000800 */
[----:B------:R3:W4:Y:S01]  /*2ae0*/  MUFU.EX2 R58, R55 ;  /* 0x00000037003a7308 */ /* 0x0007220000000800 */
[----:B-1----:R-:W-:Y:S01]  /*2af0*/  @!P4 FMUL R72, R72, R72 ;  /* 0x000000484848c220 */ /* 0x002fe20000400000 */
[----:B------:R-:W-:Y:S01]  /*2b00*/  FSETP.GEU.AND P4, PT, R59, -126, PT ;  /* 0xc2fc00003b00780b */ /* 0x000fe20003f8e000 */
[----:B------:R-:W-:-:S05]  /*2b10*/  @!P1 FMUL R26, R26, 0.5 ;  /* 0x3f0000001a1a9820 */ /* 0x000fca0000400000 */
[----:B------:R-:W1:Y:S01]  /*2b20*/  MUFU.EX2 R51, R50 ;  /* 0x0000003200337308 */ /* 0x000e620000000800 */
[----:B--2---:R-:W-:Y:S01]  /*2b30*/  @!P6 FMUL R47, R47, R47 ;  /* 0x0000002f2f2fe220 */ /* 0x004fe20000400000 */
[----:B------:R-:W-:Y:S01]  /*2b40*/  FSETP.GEU.AND P6, PT, R30, -126, PT ;  /* 0xc2fc00001e00780b */ /* 0x000fe20003fce000 */
[----:B------:R-:W-:Y:S01]  /*2b50*/  @!P2 FMUL R63, R63, 0.5 ;  /* 0x3f0000003f3fa820 */ /* 0x000fe20000400000 */
[----:B---3--:R-:W-:Y:S01]  /*2b60*/  FADD R55, R32, R29 ;  /* 0x0000001d20377221 */ /* 0x008fe20000000000 */
[----:B------:R-:W-:Y:S02]  /*2b70*/  F2FP.BF16.F32.PACK_AB R32, R15, R32 ;  /* 0x000000200f20723e */ /* 0x000fe400000010ff */
[----:B------:R-:W-:Y:S01]  /*2b80*/  @!P4 FMUL R59, R59, 0.5 ;  /* 0x3f0000003b3bc820 */ /* 0x000fe20000400000 */
[----:B------:R2:W3:Y:S01]  /*2b90*/  MUFU.EX2 R57, R26 ;  /* 0x0000001a00397308 */ /* 0x0004e20000000800 */
[----:B----4-:R-:W-:Y:S01]  /*2ba0*/  @!P5 FMUL R58, R58, R58 ;  /* 0x0000003a3a3ad220 */ /* 0x010fe20000400000 */
[----:B------:R-:W-:-:S05]  /*2bb0*/  FSETP.GEU.AND P5, PT, R67, -126, PT ;  /* 0xc2fc00004300780b */ /* 0x000fca0003fae000 */
[----:B------:R-:W-:Y:S01]  /*2bc0*/  @!P6 FMUL R30, R30, 0.5 ;  /* 0x3f0000001e1ee820 */ /* 0x000fe20000400000 */
[----:B------:R-:W4:Y:S01]  /*2bd0*/  MUFU.EX2 R63, R63 ;  /* 0x0000003f003f7308 */ /* 0x000f220000000800 */
[----:B-1----:R-:W-:Y:S01]  /*2be0*/  @!P3 FMUL R51, R51, R51 ;  /* 0x000000333333b220 */ /* 0x002fe20000400000 */
[----:B------:R-:W-:Y:S01]  /*2bf0*/  FSETP.GEU.AND P3, PT, R2, -126, PT ;  /* 0xc2fc00000200780b */ /* 0x000fe20003f6e000 */
[----:B--2---:R-:W-:Y:S01]  /*2c00*/  FFMA R26, R70, UR14, -R0 ;  /* 0x0000000e461a7c23 */ /* 0x004fe20008000800 */
[----:B------:R-:W-:-:S03]  /*2c10*/  ULDC UR14, c[0x0][0x604] ;  /* 0x00018100000e7ab9 */ /* 0x000fc60000000800 */
[----:B------:R-:W-:Y:S01]  /*2c20*/  @!P5 FMUL R67, R67, 0.5 ;  /* 0x3f0000004343d820 */ /* 0x000fe20000400000 */
[----:B------:R1:W2:Y:S01]  /*2c30*/  MUFU.EX2 R70, R30 ;  /* 0x0000001e00467308 */ /* 0x0002a20000000800 */
[----:B---3--:R-:W-:Y:S01]  /*2c40*/  @!P1 FMUL R57, R57, R57 ;  /* 0x0000003939399220 */ /* 0x008fe20000400000 */
[----:B------:R-:W-:-:S05]  /*2c50*/  FSETP.GEU.AND P1, PT, R26, -126, PT ;  /* 0xc2fc00001a00780b */ /* 0x000fca0003f2e000 */
[----:B------:R-:W-:Y:S01]  /*2c60*/  @!P3 FMUL R2, R2, 0.5 ;  /* 0x3f0000000202b820 */ /* 0x000fe20000400000 */
[----:B------:R3:W5:Y:S01]  /*2c70*/  MUFU.EX2 R62, R59 ;  /* 0x0000003b003e7308 */ /* 0x0007620000000800 */
[----:B----4-:R-:W-:Y:S01]  /*2c80*/  @!P2 FMUL R63, R63, R63 ;  /* 0x0000003f3f3fa220 */ /* 0x010fe20000400000 */
[----:B-1----:R-:W-:Y:S01]  /*2c90*/  FADD R30, R11, R44 ;  /* 0x0000002c0b1e7221 */ /* 0x002fe20000000000 */
[----:B------:R-:W-:-:S03]  /*2ca0*/  F2FP.BF16.F32.PACK_AB R44, R44, R23 ;  /* 0x000000172c2c723e */ /* 0x000fc600000010ff */
[----:B------:R-:W-:Y:S01]  /*2cb0*/  FADD R69, R30, R61 ;  /* 0x0000003d1e457221 */ /* 0x000fe20000000000 */
[----:B------:R-:W-:Y:S01]  /*2cc0*/  @!P1 FMUL R26, R26, 0.5 ;  /* 0x3f0000001a1a9820 */ /* 0x000fe20000400000 */
[----:B------:R1:W4:Y:S01]  /*2cd0*/  MUFU.EX2 R66, R2 ;  /* 0x0000000200427308 */ /* 0x0003220000000800 */
[----:B--2---:R-:W-:Y:S01]  /*2ce0*/  @!P6 FMUL R70, R70, R70 ;  /* 0x000000464646e220 */ /* 0x004fe20000400000 */
[----:B---3--:R-:W-:Y:S01]  /*2cf0*/  FADD R59, R36, R37 ;  /* 0x00000025243b7221 */ /* 0x008fe20000000000 */
[----:B------:R-:W-:Y:S01]  /*2d00*/  FADD R30, R13, R14 ;  /* 0x0000000e0d1e7221 */ /* 0x000fe20000000000 */
[----:B------:R-:W-:Y:S01]  /*2d10*/  FADD R61, R53, R20 ;  /* 0x00000014353d7221 */ /* 0x000fe20000000000 */
[----:B------:R-:W-:Y:S01]  /*2d20*/  FADD R46, R35, R70 ;  /* 0x00000046232e7221 */ /* 0x000fe20000000000 */
[----:B------:R-:W-:Y:S02]  /*2d30*/  F2FP.BF16.F32.PACK_AB R36, R49, R36 ;  /* 0x000000243124723e */ /* 0x000fe400000010ff */
[----:B------:R-:W2:Y:S01]  /*2d40*/  MUFU.EX2 R67, R67 ;  /* 0x0000004300437308 */ /* 0x000ea20000000800 */
[--C-:B-1----:R-:W-:Y:S01]  /*2d50*/  FFMA R2, R74, UR14, -R0.reuse ;  /* 0x0000000e4a027c23 */ /* 0x102fe20008000800 */
[----:B------:R-:W-:Y:S01]  /*2d60*/  ULDC UR14, c[0x0][0x604] ;  /* 0x00018100000e7ab9 */ /* 0x000fe20000000800 */
[----:B-----5:R-:W-:Y:S01]  /*2d70*/  @!P4 FMUL R62, R62, R62 ;  /* 0x0000003e3e3ec220 */ /* 0x020fe20000400000 */
[--C-:B------:R-:W-:Y:S01]  /*2d80*/  FFMA R71, R71, UR14, -R0.reuse ;  /* 0x0000000e47477c23 */ /* 0x100fe20008000800 */
[----:B------:R-:W-:Y:S01]  /*2d90*/  ULDC UR14, c[0x0][0x604] ;  /* 0x00018100000e7ab9 */ /* 0x000fe20000000800 */
[----:B------:R-:W-:Y:S01]  /*2da0*/  FSETP.GEU.AND P4, PT, R2, -126, PT ;  /* 0xc2fc00000200780b */ /* 0x000fe20003f8e000 */
[--C-:B------:R-:W-:Y:S01]  /*2db0*/  FFMA R75, R75, UR14, -R0.reuse ;  /* 0x0000000e4b4b7c23 */ /* 0x100fe20008000800 */
[----:B------:R-:W-:Y:S01]  /*2dc0*/  ULDC UR14, c[0x0][0x604] ;  /* 0x00018100000e7ab9 */ /* 0x000fe20000000800 */
[----:B----4-:R-:W-:Y:S01]  /*2dd0*/  @!P3 FMUL R66, R66, R66 ;  /* 0x000000424242b220 */ /* 0x010fe20000400000 */
[--C-:B------:R-:W-:Y:S01]  /*2de0*/  FFMA R82, R82, UR14, -R0.reuse ;  /* 0x0000000e52527c23 */ /* 0x100fe20008000800 */
[----:B------:R-:W-:Y:S01]  /*2df0*/  ULDC UR14, c[0x0][0x604] ;  /* 0x00018100000e7ab9 */ /* 0x000fe20000000800 */
[----:B------:R-:W-:Y:S01]  /*2e00*/  FSETP.GEU.AND P2, PT, R75, -126, PT ;  /* 0xc2fc00004b00780b */ /* 0x000fe20003f4e000 */
[--C-:B------:R-:W-:Y:S01]  /*2e10*/  FFMA R83, R83, UR14, -R0.reuse ;  /* 0x0000000e53537c23 */ /* 0x100fe20008000800 */
[----:B------:R-:W-:Y:S01]  /*2e20*/  ULDC UR14, c[0x0][0x604] ;  /* 0x00018100000e7ab9 */ /* 0x000fe20000000800 */
[----:B------:R-:W-:Y:S01]  /*2e30*/  FSETP.GEU.AND P6, PT, R82, -126, PT ;  /* 0xc2fc00005200780b */ /* 0x000fe20003fce000 */
[--C-:B------:R-:W-:Y:S01]  /*2e40*/  FFMA R78, R78, UR14, -R0.reuse ;  /* 0x0000000e4e4e7c23 */ /* 0x100fe20008000800 */
[----:B--2---:R-:W-:Y:S01]  /*2e50*/  @!P5 FMUL R67, R67, R67 ;  /* 0x000000434343d220 */ /* 0x004fe20000400000 */
[----:B------:R-:W-:Y:S01]  /*2e60*/  FSETP.GEU.AND P5, PT, R83, -126, PT ;  /* 0xc2fc00005300780b */ /* 0x000fe20003fae000 */
[----:B------:R-:W-:Y:S01]  /*2e70*/  @!P4 FMUL R2, R2, 0.5 ;  /* 0x3f0000000202c820 */ /* 0x000fe20000400000 */
[----:B------:R-:W-:Y:S01]  /*2e80*/  ULDC UR14, c[0x0][0x604] ;  /* 0x00018100000e7ab9 */ /* 0x000fe20000000800 */
[----:B------:R-:W-:Y:S01]  /*2e90*/  FSETP.GEU.AND P3, PT, R71, -126, PT ;  /* 0xc2fc00004700780b */ /* 0x000fe20003f6e000 */
[--C-:B------:R-:W-:Y:S01]  /*2ea0*/  FFMA R79, R79, UR14, -R0.reuse ;  /* 0x0000000e4f4f7c23 */ /* 0x100fe20008000800 */
[----:B------:R1:W2:Y:S01]  /*2eb0*/  MUFU.EX2 R80, R2 ;  /* 0x0000000200507308 */ /* 0x0002a20000000800 */
[----:B------:R-:W-:Y:S01]  /*2ec0*/  ULDC UR14, c[0x0][0x604] ;  /* 0x00018100000e7ab9 */ /* 0x000fe20000000800 */
[----:B------:R-:W-:Y:S01]  /*2ed0*/  @!P2 FMUL R75, R75, 0.5 ;  /* 0x3f0000004b4ba820 */ /* 0x000fe20000400000 */
[--C-:B------:R-:W-:Y:S01]  /*2ee0*/  FFMA R86, R86, UR14, -R0.reuse ;  /* 0x0000000e56567c23 */ /* 0x100fe20008000800 */
[----:B------:R-:W-:Y:S01]  /*2ef0*/  FFMA R0, R87, UR15, -R0 ;  /* 0x0000000f57007c23 */ /* 0x000fe20008000800 */
[----:B------:R-:W-:Y:S01]  /*2f00*/  @!P6 FMUL R82, R82, 0.5 ;  /* 0x3f0000005252e820 */ /* 0x000fe20000400000 */
[----:B------:R-:W-:Y:S01]  /*2f10*/  FADD R61, R30, R61 ;  /* 0x0000003d1e3d7221 */ /* 0x000fe20000000000 */
[----:B------:R-:W-:Y:S01]  /*2f20*/  FADD R30, R27, R62 ;  /* 0x0000003e1b1e7221 */ /* 0x000fe20000000000 */
[----:B------:R-:W-:Y:S01]  /*2f30*/  @!P5 FMUL R83, R83, 0.5 ;  /* 0x3f0000005353d820 */ /* 0x000fe20000400000 */
[----:B------:R-:W3:Y:S01]  /*2f40*/  MUFU.EX2 R75, R75 ;  /* 0x0000004b004b7308 */ /* 0x000ee20000000800 */
[----:B-1----:R-:W-:Y:S01]  /*2f50*/  FADD R2, R24, R19 ;  /* 0x0000001318027221 */ /* 0x002fe20000000000 */
[----:B------:R-:W-:Y:S01]  /*2f60*/  @!P3 FMUL R71, R71, 0.5 ;  /* 0x3f0000004747b820 */ /* 0x000fe20000400000 */
[----:B------:R-:W-:Y:S01]  /*2f70*/  FADD R50, R60, R67 ;  /* 0x000000433c327221 */ /* 0x000fe20000000000 */
[C---:B------:R-:W-:Y:S01]  /*2f80*/  F2FP.BF16.F32.PACK_AB R24, R7.reuse, R24 ;  /* 0x000000180718723e */ /* 0x040fe200000010ff */
[----:B------:R-:W-:Y:S01]  /*2f90*/  FADD R34, R2, R55 ;  /* 0x0000003702227221 */ /* 0x000fe20000000000 */
[----:B------:R-:W-:Y:S01]  /*2fa0*/  FADD R2, R7, R40 ;  /* 0x0000002807027221 */ /* 0x000fe20000000000 */
[----:B------:R-:W-:Y:S01]  /*2fb0*/  FADD R55, R15, R48 ;  /* 0x000000300f377221 */ /* 0x000fe20000000000 */
[----:B------:R-:W1:Y:S01]  /*2fc0*/  MUFU.EX2 R82, R82 ;  /* 0x0000005200527308 */ /* 0x000e620000000800 */
[----:B--2---:R-:W-:Y:S01]  /*2fd0*/  @!P4 FMUL R80, R80, R80 ;  /* 0x000000505050c220 */ /* 0x004fe20000400000 */
[----:B------:R-:W-:Y:S01]  /*2fe0*/  FSETP.GEU.AND P4, PT, R78, -126, PT ;  /* 0xc2fc00004e00780b */ /* 0x000fe20003f8e000 */
[----:B------:R-:W-:Y:S01]  /*2ff0*/  FADD R38, R2, R55 ;  /* 0x0000003702267221 */ /* 0x000fe20000000000 */
[----:B------:R-:W-:Y:S01]  /*3000*/  FADD R55, R17, R16 ;  /* 0x0000001011377221 */ /* 0x000fe20000000000 */
[----:B------:R-:W-:Y:S01]  /*3010*/  FADD R2, R9, R12 ;  /* 0x0000000c09027221 */ /* 0x000fe20000000000 */
[----:B------:R-:W-:Y:S01]  /*3020*/  FADD R73, R43, R80 ;  /* 0x000000502b497221 */ /* 0x000fe20000000000 */
[----:B------:R-:W-:Y:S01]  /*3030*/  FADD R38, R38, R69 ;  /* 0x0000004526267221 */ /* 0x000fe20000000000 */
[----:B------:R-:W2:Y:S01]  /*3040*/  MUFU.EX2 R83, R83 ;  /* 0x0000005300537308 */ /* 0x000ea20000000800 */
[----:B---3--:R-:W-:Y:S01]  /*3050*/  @!P2 FMUL R75, R75, R75 ;  /* 0x0000004b4b4ba220 */ /* 0x008fe20000400000 */
[----:B------:R-:W-:Y:S01]  /*3060*/  FSETP.GEU.AND P2, PT, R79, -126, PT ;  /* 0xc2fc00004f00780b */ /* 0x000fe20003f4e000 */
[----:B------:R-:W-:Y:S01]  /*3070*/  FADD R2, R2, R55 ;  /* 0x0000003702027221 */ /* 0x000fe20000000000 */
[----:B------:R-:W-:Y:S01]  /*3080*/  F2FP.BF16.F32.PACK_AB R48, R48, R29 ;  /* 0x0000001d3030723e */ /* 0x000fe200000010ff */
[----:B------:R-:W-:Y:S01]  /*3090*/  FADD R77, R68, R75 ;  /* 0x0000004b444d7221 */ /* 0x000fe20000000000 */
[----:B------:R-:W-:Y:S01]  /*30a0*/  F2FP.BF16.F32.PACK_AB R29, R60, R35 ;  /* 0x000000233c1d723e */ /* 0x000fe200000010ff */
[----:B------:R-:W-:Y:S01]  /*30b0*/  @!P4 FMUL R78, R78, 0.5 ;  /* 0x3f0000004e4ec820 */ /* 0x000fe20000400000 */
[----:B------:R3:W4:Y:S01]  /*30c0*/  MUFU.EX2 R74, R26 ;  /* 0x0000001a004a7308 */ /* 0x0007220000000800 */
[----:B-1----:R-:W-:Y:S01]  /*30d0*/  @!P6 FMUL R82, R82, R82 ;  /* 0x000000525252e220 */ /* 0x002fe20000400000 */
[----:B------:R-:W-:Y:S01]  /*30e0*/  FSETP.GEU.AND P6, PT, R86, -126, PT ;  /* 0xc2fc00005600780b */ /* 0x000fe20003fce000 */
[----:B------:R-:W-:Y:S01]  /*30f0*/  FADD R84, R30, R77 ;  /* 0x0000004d1e547221 */ /* 0x000fe20000000000 */
[----:B------:R-:W-:Y:S01]  /*3100*/  FADD R61, R2, R61 ;  /* 0x0000003d023d7221 */ /* 0x000fe20000000000 */
[----:B------:R-:W-:Y:S01]  /*3110*/  FADD R81, R51, R82 ;  /* 0x0000005233517221 */ /* 0x000fe20000000000 */
[----:B------:R-:W-:Y:S01]  /*3120*/  F2FP.BF16.F32.PACK_AB R35, R72, R45 ;  /* 0x0000002d4823723e */ /* 0x000fe200000010ff */
[----:B------:R-:W-:Y:S01]  /*3130*/  @!P2 FMUL R79, R79, 0.5 ;  /* 0x3f0000004f4fa820 */ /* 0x000fe20000400000 */
[----:B------:R-:W1:Y:S01]  /*3140*/  MUFU.EX2 R71, R71 ;  /* 0x0000004700477308 */ /* 0x000e620000000800 */
[----:B--2---:R-:W-:Y:S01]  /*3150*/  @!P5 FMUL R83, R83, R83 ;  /* 0x000000535353d220 */ /* 0x004fe20000400000 */
[----:B------:R-:W-:Y:S01]  /*3160*/  FSETP.GEU.AND P5, PT, R0, -126, PT ;  /* 0xc2fc00000000780b */ /* 0x000fe20003fae000 */
[----:B---3--:R-:W-:Y:S01]  /*3170*/  FADD R26, R28, R23 ;  /* 0x000000171c1a7221 */ /* 0x008fe20000000000 */
[----:B------:R-:W-:Y:S01]  /*3180*/  FADD R87, R46, R81 ;  /* 0x000000512e577221 */ /* 0x000fe20000000000 */
[----:B------:R-:W-:Y:S01]  /*3190*/  FADD R85, R76, R83 ;  /* 0x000000534c557221 */ /* 0x000fe20000000000 */
[----:B------:R-:W-:Y:S01]  /*31a0*/  FADD R61, R38, R61 ;  /* 0x0000003d263d7221 */ /* 0x000fe20000000000 */
[----:B------:R-:W-:Y:S01]  /*31b0*/  @!P6 FMUL R86, R86, 0.5 ;  /* 0x3f0000005656e820 */ /* 0x000fe20000400000 */
[----:B------:R-:W2:Y:S01]  /*31c0*/  MUFU.EX2 R78, R78 ;  /* 0x0000004e004e7308 */ /* 0x000ea20000000800 */
[----:B------:R-:W-:Y:S01]  /*31d0*/  FADD R65, R26, R59 ;  /* 0x0000003b1a417221 */ /* 0x000fe20000000000 */
[----:B------:R-:W-:Y:S01]  /*31e0*/  FADD R26, R6, R21 ;  /* 0x00000015061a7221 */ /* 0x000fe20000000000 */
[----:B------:R-:W-:Y:S01]  /*31f0*/  FADD R59, R10, R33 ;  /* 0x000000210a3b7221 */ /* 0x000fe20000000000 */
[----:B----4-:R-:W-:Y:S01]  /*3200*/  @!P1 FMUL R74, R74, R74 ;  /* 0x0000004a4a4a9220 */ /* 0x010fe20000400000 */
[----:B------:R-:W-:Y:S01]  /*3210*/  FADD R89, R50, R85 ;  /* 0x0000005532597221 */ /* 0x000fe20000000000 */
[----:B------:R-:W-:Y:S01]  /*3220*/  FADD R34, R34, R65 ;  /* 0x0000004122227221 */ /* 0x000fe20000000000 */
[----:B------:R-:W-:Y:S01]  /*3230*/  @!P5 FMUL R0, R0, 0.5 ;  /* 0x3f0000000000d820 */ /* 0x000fe20000400000 */
[----:B------:R-:W3:Y:S01]  /*3240*/  MUFU.EX2 R79, R79 ;  /* 0x0000004f004f7308 */ /* 0x000ee20000000800 */
[----:B------:R-:W-:Y:S01]  /*3250*/  FADD R42, R26, R59 ;  /* 0x0000003b1a2a7221 */ /* 0x000fe20000000000 */
[----:B------:R-:W-:Y:S01]  /*3260*/  FADD R26, R8, R25 ;  /* 0x00000019081a7221 */ /* 0x000fe20000000000 */
[----:B------:R-:W-:Y:S01]  /*3270*/  FADD R59, R52, R41 ;  /* 0x00000029343b7221 */ /* 0x000fe20000000000 */
[----:B-1----:R-:W-:Y:S01]  /*3280*/  @!P3 FMUL R71, R71, R71 ;  /* 0x000000474747b220 */ /* 0x002fe20000400000 */
[----:B------:R-:W-:Y:S01]  /*3290*/  FADD R30, R39, R74 ;  /* 0x0000004a271e7221 */ /* 0x000fe20000000000 */
[----:B------:R-:W-:Y:S01]  /*32a0*/  FADD R84, R84, R89 ;  /* 0x0000005954547221 */ /* 0x000fe20000000000 */
[----:B------:R-:W-:Y:S01]  /*32b0*/  FADD R59, R26, R59 ;  /* 0x0000003b1a3b7221 */ /* 0x000fe20000000000 */
[----:B------:R-:W1:Y:S01]  /*32c0*/  MUFU.EX2 R86, R86 ;  /* 0x0000005600567308 */ /* 0x000e620000000800 */
[----:B------:R-:W-:Y:S01]  /*32d0*/  FADD R26, R22, R57 ;  /* 0x00000039161a7221 */ /* 0x000fe20000000000 */
[----:B--2---:R-:W-:Y:S01]  /*32e0*/  @!P4 FMUL R78, R78, R78 ;  /* 0x0000004e4e4ec220 */ /* 0x004fe20000400000 */
[----:B------:R-:W-:Y:S01]  /*32f0*/  FADD R46, R64, R71 ;  /* 0x00000047402e7221 */ /* 0x000fe20000000000 */
[----:B------:R-:W-:Y:S01]  /*3300*/  FADD R59, R42, R59 ;  /* 0x0000003b2a3b7221 */ /* 0x000fe20000000000 */
[----:B------:R-:W-:Y:S01]  /*3310*/  FADD R54, R26, R73 ;  /* 0x000000491a367221 */ /* 0x000fe20000000000 */
[----:B------:R-:W-:Y:S01]  /*3320*/  FADD R73, R45, R78 ;  /* 0x0000004e2d497221 */ /* 0x000fe20000000000 */
[----:B------:R-:W-:Y:S01]  /*3330*/  FADD R26, R56, R63 ;  /* 0x0000003f381a7221 */ /* 0x000fe20000000000 */
[----:B------:R2:W4:Y:S01]  /*3340*/  MUFU.EX2 R55, R0 ;  /* 0x0000000000377308 */ /* 0x0005220000000800 */
[----:B---3--:R-:W-:Y:S01]  /*3350*/  @!P2 FMUL R79, R79, R79 ;  /* 0x0000004f4f4fa220 */ /* 0x008fe20000400000 */
[----:B------:R-:W-:Y:S01]  /*3360*/  FADD R54, R54, R87 ;  /* 0x0000005736367221 */ /* 0x000fe20000000000 */
[----:B------:R-:W-:Y:S01]  /*3370*/  FADD R34, R34, R59 ;  /* 0x0000003b22227221 */ /* 0x000fe20000000000 */
[----:B------:R-:W-:Y:S01]  /*3380*/  F2FP.BF16.F32.PACK_AB R38, R53, R52 ;  /* 0x000000343526723e */ /* 0x000fe200000010ff */
[----:B------:R-:W-:Y:S01]  /*3390*/  FADD R77, R72, R79 ;  /* 0x0000004f484d7221 */ /* 0x000fe20000000000 */
[----:B------:R-:W-:Y:S01]  /*33a0*/  F2FP.BF16.F32.PACK_AB R50, R16, R33 ;  /* 0x000000211032723e */ /* 0x000fe200000010ff */
[----:B------:R-:W-:Y:S01]  /*33b0*/  FADD R2, R34, R61 ;  /* 0x0000003d22027221 */ /* 0x000fe20000000000 */
[----:B------:R-:W-:Y:S01]  /*33c0*/  F2FP.BF16.F32.PACK_AB R52, R18, R37 ;  /* 0x000000251234723e */ /* 0x000fe200000010ff */
[----:B-1----:R-:W-:Y:S01]  /*33d0*/  @!P6 FMUL R86, R86, R86 ;  /* 0x000000565656e220 */ /* 0x002fe20000400000 */
[----:B--2---:R-:W-:Y:S01]  /*33e0*/  FADD R0, R31, R66 ;  /* 0x000000421f007221 */ /* 0x004fe20000000000 */
[----:B------:R-:W-:Y:S01]  /*33f0*/  FADD R26, R26, R77 ;  /* 0x0000004d1a1a7221 */ /* 0x000fe20000000000 */
[----:B------:R-:W-:Y:S01]  /*3400*/  F2FP.BF16.F32.PACK_AB R33, R68, R43 ;  /* 0x0000002b4421723e */ /* 0x000fe200000010ff */
[----:B------:R-:W-:Y:S01]  /*3410*/  FADD R81, R47, R86 ;  /* 0x000000562f517221 */ /* 0x000fe20000000000 */
[----:B------:R-:W-:Y:S01]  /*3420*/  FADD R0, R0, R73 ;  /* 0x0000004900007221 */ /* 0x000fe20000000000 */
[----:B------:R-:W-:Y:S01]  /*3430*/  F2FP.BF16.F32.PACK_AB R37, R76, R51 ;  /* 0x000000334c25723e */ /* 0x000fe200000010ff */
[----:B----4-:R-:W-:Y:S01]  /*3440*/  @!P5 FMUL R55, R55, R55 ;  /* 0x000000373737d220 */ /* 0x010fe20000400000 */
[----:B------:R-:W-:Y:S01]  /*3450*/  FADD R81, R30, R81 ;  /* 0x000000511e517221 */ /* 0x000fe20000000000 */
[----:B------:R-:W-:-:S02]  /*3460*/  F2FP.BF16.F32.PACK_AB R28, R11, R28 ;  /* 0x0000001c0b1c723e */ /* 0x000fc400000010ff */
[----:B------:R-:W-:Y:S01]  /*3470*/  FADD R85, R58, R55 ;  /* 0x000000373a557221 */ /* 0x000fe20000000000 */
[----:B------:R-:W-:Y:S01]  /*3480*/  FADD R81, R0, R81 ;  /* 0x0000005100517221 */ /* 0x000fe20000000000 */
[----:B------:R-:W-:Y:S02]  /*3490*/  MOV R0, UR10 ;  /* 0x0000000a00007c02 */ /* 0x000fe40008000f00 */
[----:B------:R-:W-:Y:S01]  /*34a0*/  FADD R85, R46, R85 ;  /* 0x000000552e557221 */ /* 0x000fe20000000000 */
[----:B------:R-:W-:Y:S01]  /*34b0*/  FADD R54, R54, R81 ;  /* 0x0000005136367221 */ /* 0x000fe20000000000 */
[----:B------:R-:W-:Y:S01]  /*34c0*/  F2FP.BF16.F32.PACK_AB R46, R14, R25 ;  /* 0x000000190e2e723e */ /* 0x000fe200000010ff */
[----:B------:R1:W-:Y:S01]  /*34d0*/  SYNCS.ARRIVE.TRANS64.A1T0 RZ, [R0+UR11], RZ ;  /* 0x000000ff00ff79a7 */ /* 0x0003e2000810000b */
[----:B------:R-:W-:Y:S01]  /*34e0*/  FADD R85, R26, R85 ;  /* 0x000000551a557221 */ /* 0x000fe20000000000 */
[----:B------:R-:W-:Y:S02]  /*34f0*/  F2FP.BF16.F32.PACK_AB R25, R27, R22 ;  /* 0x000000161b19723e */ /* 0x000fe400000010ff */
[----:B------:R-:W-:Y:S01]  /*3500*/  F2FP.BF16.F32.PACK_AB R27, R56, R31 ;  /* 0x0000001f381b723e */ /* 0x000fe200000010ff */
[----:B------:R-:W-:Y:S01]  /*3510*/  FADD R85, R84, R85 ;  /* 0x0000005554557221 */ /* 0x000fe20000000000 */
[----:B------:R-:W-:-:S02]  /*3520*/  F2FP.BF16.F32.PACK_AB R31, R64, R39 ;  /* 0x00000027401f723e */ /* 0x000fc400000010ff */
[----:B------:R-:W-:Y:S01]  /*3530*/  F2FP.BF16.F32.PACK_AB R39, R58, R47 ;  /* 0x0000002f3a27723e */ /* 0x000fe200000010ff */
[----:B-1----:R-:W-:Y:S01]  /*3540*/  FADD R0, R54, R85 ;  /* 0x0000005536007221 */ /* 0x002fe20000000000 */
[----:B------:R-:W-:Y:S02]  /*3550*/  F2FP.BF16.F32.PACK_AB R54, R20, R41 ;  /* 0x000000291436723e */ /* 0x000fe400000010ff */
[----:B------:R-:W-:Y:S02]  /*3560*/  F2FP.BF16.F32.PACK_AB R26, R9, R6 ;  /* 0x00000006091a723e */ /* 0x000fe400000010ff */
[----:B------:R-:W-:Y:S02]  /*3570*/  F2FP.BF16.F32.PACK_AB R30, R13, R8 ;  /* 0x000000080d1e723e */ /* 0x000fe400000010ff */
[----:B------:R-:W-:Y:S02]  /*3580*/  F2FP.BF16.F32.PACK_AB R34, R17, R10 ;  /* 0x0000000a1122723e */ /* 0x000fe400000010ff */
[----:B------:R-:W-:-:S02]  /*3590*/  F2FP.BF16.F32.PACK_AB R40, R40, R19 ;  /* 0x000000132828723e */ /* 0x000fc400000010ff */
[----:B------:R-:W-:Y:S02]  /*35a0*/  F2FP.BF16.F32.PACK_AB R42, R12, R21 ;  /* 0x000000150c2a723e */ /* 0x000fe400000010ff */
[----:B------:R-:W-:Y:S02]  /*35b0*/  F2FP.BF16.F32.PACK_AB R41, R62, R57 ;  /* 0x000000393e29723e */ /* 0x000fe400000010ff */
[----:B------:R-:W-:Y:S02]  /*35c0*/  F2FP.BF16.F32.PACK_AB R43, R63, R66 ;  /* 0x000000423f2b723e */ /* 0x000fe400000010ff */
[----:B------:R-:W-:Y:S02]  /*35d0*/  F2FP.BF16.F32.PACK_AB R45, R67, R70 ;  /* 0x00000046432d723e */ /* 0x000fe400000010ff */
[----:B------:R-:W-:Y:S02]  /*35e0*/  F2FP.BF16.F32.PACK_AB R47, R71, R74 ;  /* 0x0000004a472f723e */ /* 0x000fe400000010ff */
[----:B------:R-:W-:-:S02]  /*35f0*/  F2FP.BF16.F32.PACK_AB R49, R75, R80 ;  /* 0x000000504b31723e */ /* 0x000fc400000010ff */
[----:B------:R-:W-:Y:S02]  /*3600*/  F2FP.BF16.F32.PACK_AB R51, R79, R78 ;  /* 0x0000004e4f33723e */ /* 0x000fe400000010ff */
[----:B------:R-:W-:Y:S01]  /*3610*/  F2FP.BF16.F32.PACK_AB R53, R83, R82 ;  /* 0x000000525335723e */ /* 0x000fe200000010ff */
[----:B------:R-:W-:Y:S06]  /*3620*/  @!P0 BRA `(.L_x_19) ;  /* 0x0000000000048947 */ /* 0x000fec0003800000 */
[----:B------:R-:W-:Y:S01]  /*3630*/  BPT.TRAP 0x1 ;  /* 0x000000040000795c */ /* 0x000fe20000300000 */
.L_x_19:
[----:B------:R-:W1:Y:S02]  /*3640*/  SYNCS.PHASECHK.TRANS64.TRYWAIT P1, [UR36+0x3c008], R5 ;  /* 0x03c00805ff0075a7 */ /* 0x000e640008020164 */
[----:B-1----:R-:W-:Y:S05]  /*3650*/  @!P1 BRA `(.L_x_20) ;  /* 0x00000080004c9947 */ /* 0x002fea0003800000 */
.L_x_98:
[----:B------:R-:W-:Y:S01]  /*3660*/  UIADD3 UR10, UR5, 0xa00, URZ ;  /* 0x00000a00050a7890 */ /* 0x000fe2000fffe03f */
[----:B------:R-:W-:Y:S01]  /*3670*/  WARPGROUP.ARRIVE ;  /* 0x00000000000079c5 */ /* 0x000fe20000000000 */
[----:B------:R-:W-:Y:S01]  /*3680*/  UMOV UR11, 0x80000020 ;  /* 0x80000020000b7882 */ /* 0x000fe20000000000 */
[----:B------:R-:W-:Y:S01]  /*3690*/  UIADD3 UR14, UR5, 0xc00, URZ ;  /* 0x00000c00050e7890 */ /* 0x000fe2000fffe03f */
[----:B------:R-:W-:Y:S01]  /*36a0*/  F2FP.BF16.F32.PACK_AB R55, R55, R86 ;  /* 0x000000563737723e */ /* 0x000fe200000010ff */
[----:B------:R-:W-:Y:S01]  /*36b0*/  UMOV UR15, 0x80000020 ;  /* 0x80000020000f7882 */ /* 0x000fe20000000000 */
[----:B------:R-:W-:Y:S01]  /*36c0*/  UIADD3 UR18, UR5, 0xe00, URZ ;  /* 0x00000e0005127890 */ /* 0x000fe2000fffe03f */
[----:B------:R-:W-:Y:S02]  /*36d0*/  UMOV UR19, 0x80000020 ;  /* 0x8000002000137882 */ /* 0x000fe40000000000 */
[----:B------:R-:W-:Y:S01]  /*36e0*/  HGMMA.64x32x16.F32.BF16 R152, R24, gdesc[UR8].tnspB, RZ, !UPT, gsb0 ;  /* 0x4060000818987df0 */ /* 0x000fe2000c0018ff */
[----:B------:R-:W-:Y:S01]  /*36f0*/  UIADD3 UR22, UR5, 0x1000, URZ ;  /* 0x0000100005167890 */ /* 0x000fe2000fffe03f */
[----:B------:R-:W-:Y:S01]  /*3700*/  UMOV UR23, 0x80000020 ;  /* 0x8000002000177882 */ /* 0x000fe20000000000 */
[----:B------:R-:W-:Y:S01]  /*3710*/  UIADD3 UR10, UR5, 0x1200, URZ ;  /* 0x00001200050a7890 */ /* 0x000fe2000fffe03f */
[----:B------:R-:W-:Y:S01]  /*3720*/  UMOV UR11, 0x80000020 ;  /* 0x80000020000b7882 */ /* 0x000fe20000000000 */
[----:B------:R-:W-:-:S02]  /*3730*/  WARPGROUP.DEPBAR.LE gsb0, 0x0 ;  /* 0x00008000000079c5 */ /* 0x000fc40000010000 */
[----:B------:R-:W-:-:S06]  /*3740*/  WARPGROUP.ARRIVE ;  /* 0x00000000000079c5 */ /* 0x000fcc0000000000 */
[----:B------:R-:W-:Y:S01]  /*3750*/  HGMMA.64x32x16.F32.BF16 R136, R24, gdesc[UR12].tnspB, RZ, !UPT, gsb0 ;  /* 0x4060000c18887df0 */ /* 0x000fe2000c0018ff */
[----:B------:R-:W-:Y:S01]  /*3760*/  UIADD3 UR14, UR5, 0xc40, URZ ;  /* 0x00000c40050e7890 */ /* 0x000fe2000fffe03f */
[----:B------:R-:W-:Y:S01]  /*3770*/  UMOV UR15, 0x80000020 ;  /* 0x80000020000f7882 */ /* 0x000fe20000000000 */
[----:B------:R-:W-:Y:S02]  /*3780*/  WARPGROUP.DEPBAR.LE gsb0, 0x0 ;  /* 0x00008000000079c5 */ /* 0x000fe40000010000 */
        /* <DEDUP_REMOVED lines=16> */
[----:B------:R-:W-:Y:S01]  /*3890*/  HGMMA.64x32x16.F32.BF16 R152, R28, gdesc[UR8].tnspB, R152, gsb0 ;  /* 0x406000081c987df0 */ /* 0x000fe20008001898 */
        /* <DEDUP_REMOVED lines=154> */
[----:B------:R-:W-:Y:S03]  /*4240*/  HGMMA.64x32x16.F32.BF16 R136, R52, gdesc[UR12].tnspB, R136, gsb0 ;  /* 0x4060000c34887df0 */ /* 0x000fe60008001888 */
        /* <DEDUP_REMOVED lines=10> */
[----:B------:R-:W-:Y:S05]  /*42f0*/  @!P0 BRA `(.L_x_21) ;  /* 0x0000000000048947 */ /* 0x000fea0003800000 */
[----:B------:R-:W-:Y:S01]  /*4300*/  BPT.TRAP 0x1 ;  /* 0x000000040000795c */ /* 0x000fe20000300000 */
.L_x_21:
[----:B------:R-:W-:Y:S02]  /*4310*/  UISETP.GT.U32.AND UP0, UPT, UR4, 0x1, UPT ;  /* 0x000000010400788c */ /* 0x000fe4000bf04070 */
[----:B------:R-:W-:-:S04]  /*4320*/  UIADD3 UR10, UR36, 0x3c028, URZ ;  /* 0x0003c028240a7890 */ /* 0x000fc8000fffe03f */
[----:B------:R-:W-:Y:S01]  /*4330*/  PLOP3.LUT P1, PT, PT, PT, UP0, 0x80, 0x0 ;  /* 0x000000000000781c */ /* 0x000fe20003f2f008 */
[----:B------:R-:W-:-:S09]  /*4340*/  UPRMT UR10, URZ, 0x654, UR10 ;  /* 0x000006543f0a7896 */ /* 0x000fd2000800000a */
[----:B------:R-:W-:Y:S03]  /*4350*/  SYNCS.ARRIVE.TRANS64.RED.A1T0 RZ, [UR10], RZ ;  /* 0x000000ffffff79a7 */ /* 0x000fe6000810040a */
[----:B------:R-:W-:Y:S05]  /*4360*/  @P1 BRA `(.L_x_22) ;  /* 0x0000000000041947 */ /* 0x000fea0003800000 */
[----:B------:R-:W-:Y:S01]  /*4370*/  BPT.TRAP 0x1 ;  /* 0x000000040000795c */ /* 0x000fe20000300000 */
.L_x_22:
[----:B-1----:R-:W1:Y:S02]  /*4380*/  LDC R5, c[0x0][0x28c] ;  /* 0x0000a300ff057b82 */ /* 0x002e640000000800 */
[----:B-1----:R-:W-:-:S13]  /*4390*/  ISETP.GE.AND P2, PT, R5, 0x81, PT ;  /* 0x000000810500780c */ /* 0x002fda0003f46270 */
[----:B------:R-:W-:Y:S05]  /*43a0*/  @!P2 BRA `(.L_x_23) ;  /* 0x000000380010a947 */ /* 0x000fea0003800000 */
[----:B------:R-:W-:Y:S01]  /*43b0*/  IADD3 R5, R5, 0x7f, RZ ;  /* 0x0000007f05057810 */ /* 0x000fe20007ffe0ff */
[----:B------:R-:W-:Y:S01]  /*43c0*/  UMOV UR38, 0x2 ;  /* 0x0000000200267882 */ /* 0x000fe20000000000 */
[----:B------:R-:W-:Y:S01]  /*43d0*/  MOV R7, R3 ;  /* 0x0000000300077202 */ /* 0x000fe20000000f00 */
[----:B------:R-:W-:Y:S01]  /*43e0*/  UMOV UR4, 0x1 ;  /* 0x0000000100047882 */ /* 0x000fe20000000000 */
[----:B------:R-:W-:Y:S01]  /*43f0*/  SHF.R.S32.HI R6, RZ, 0x1f, R5 ;  /* 0x0000001fff067819 */ /* 0x000fe20000011405 */
[----:B------:R-:W-:Y:S01]  /*4400*/  ULDC UR39, c[0x0][0x604] ;  /* 0x0001810000277ab9 */ /* 0x000fe20000000800 */
[----:B------:R-:W-:Y:S02]  /*4410*/  MOV R9, R4 ;  /* 0x0000000400097202 */ /* 0x000fe40000000f00 */
[----:B------:R-:W-:Y:S02]  /*4420*/  LEA.HI R5, R6, R5, RZ, 0x7 ;  /* 0x0000000506057211 */ /* 0x000fe400078f38ff */
[----:B------:R-:W-:-:S02]  /*4430*/  MOV R6, RZ ;  /* 0x000000ff00067202 */ /* 0x000fc40000000f00 */
[----:B------:R-:W-:-:S07]  /*4440*/  SHF.R.S32.HI R5, RZ, 0x7, R5 ;  /* 0x00000007ff057819 */ /* 0x000fce0000011405 */
.L_x_34:
[----:B------:R-:W-:-:S13]  /*4450*/  PLOP3.LUT P3, PT, PT, PT, UP1, 0x80, 0x0 ;  /* 0x000000000000781c */ /* 0x000fda0003f6f018 */
[----:B-1----:R-:W-:Y:S05]  /*4460*/  @!P3 BRA `(.L_x_24) ;  /* 0x000000000004b947 */ /* 0x002fea0003800000 */
[----:B------:R-:W-:Y:S01]  /*4470*/  BPT.TRAP 0x1 ;  /* 0x000000040000795c */ /* 0x000fe20000300000 */
.L_x_24:
[----:B------:R-:W-:Y:S01]  /*4480*/  ULEA UR10, UR38, UR36, 0x3 ;  /* 0x00000024260a7291 */ /* 0x000fe2000f8e183f */
[----:B------:R-:W-:-:S08]  /*4490*/  SHF.L.U32 R3, R6, 0x1f, RZ ;  /* 0x0000001f06037819 */ /* 0x000fd000000006ff */
[----:B------:R-:W1:Y:S02]  /*44a0*/  SYNCS.PHASECHK.TRANS64.TRYWAIT P2, [UR10+0x3c000], R3 ;  /* 0x03c00003ff0075a7 */ /* 0x000e64000804014a */
[----:B-1----:R-:W-:Y:S05]  /*44b0*/  @!P2 BRA `(.L_x_25) ;  /* 0x0000007000cca947 */ /* 0x002fea0003800000 */
.L_x_99:
[----:B------:R-:W-:Y:S01]  /*44c0*/  UIMAD UR10, UR38, 0xa00, UR6 ;  /* 0x00000a00260a78a4 */ /* 0x000fe2000f8e0206 */
[----:B------:R-:W-:Y:S01]  /*44d0*/  WARPGROUP.ARRIVE ;  /* 0x00000000000079c5 */ /* 0x000fe20000000000 */
[----:B------:R-:W-:Y:S01]  /*44e0*/  UMOV UR11, 0x80000020 ;  /* 0x80000020000b7882 */ /* 0x000fe20000000000 */
[----:B------:R-:W-:Y:S01]  /*44f0*/  UMOV UR15, 0x80000020 ;  /* 0x80000020000f7882 */ /* 0x000fe20000000000 */
[----:B------:R-:W-:Y:S02]  /*4500*/  UIADD3 UR14, UR10, 0x2, URZ ;  /* 0x000000020a0e7890 */ /* 0x000fe4000fffe03f */
[----:B------:R-:W-:Y:S01]  /*4510*/  UIADD3 UR18, UR10, 0x200, URZ ;  /* 0x000002000a127890 */ /* 0x000fe2000fffe03f */
[----:B------:R-:W-:Y:S02]  /*4520*/  UMOV UR19, 0x80000020 ;  /* 0x8000002000137882 */ /* 0x000fe40000000000 */
[----:B------:R-:W-:Y:S01]  /*4530*/  HGMMA.64x128x16.F32.BF16 R24, gdesc[UR8], RZ, !UPT, gsb0 ;  /* 0x01e00000081879f0 */ /* 0x000fe2000c0018ff */
[----:B------:R-:W-:Y:S01]  /*4540*/  UIADD3 UR22, UR10, 0x202, URZ ;  /* 0x000002020a167890 */ /* 0x000fe2000fffe03f */
[----:B------:R-:W-:Y:S01]  /*4550*/  UMOV UR23, 0x80000020 ;  /* 0x8000002000177882 */ /* 0x000fe20000000000 */
        /* <DEDUP_REMOVED lines=12> */
[----:B------:R-:W-:-:S04]  /*4620*/  UIADD3 UR10, UR38, 0x1, URZ ;  /* 0x00000001260a7890 */ /* 0x000fc8000fffe03f */
[----:B------:R-:W-:-:S04]  /*4630*/  UISETP.NE.AND UP0, UPT, UR10, 0x5, UPT ;  /* 0x000000050a00788c */ /* 0x000fc8000bf05270 */
[----:B------:R-:W-:Y:S02]  /*4640*/  USEL UR11, URZ, 0x1, UP0 ;  /* 0x000000013f0b7887 */ /* 0x000fe40008000000 */
[----:B------:R-:W-:-:S04]  /*4650*/  USEL UR10, UR10, URZ, UP0 ;  /* 0x0000003f0a0a7287 */ /* 0x000fc80008000000 */
[----:B------:R-:W-:Y:S01]  /*4660*/  LOP3.LUT R6, R6, UR11, RZ, 0x3c, !PT ;  /* 0x0000000b06067c12 */ /* 0x000fe2000f8e3cff */
[----:B------:R-:W-:Y:S02]  /*4670*/  WARPGROUP.DEPBAR.LE gsb0, 0x0 ;  /* 0x00008000000079c5 */ /* 0x000fe40000010000 */
[----:B------:R-:W-:-:S06]  /*4680*/  WARPGROUP.ARRIVE ;  /* 0x00000000000079c5 */ /* 0x000fcc0000000000 */
        /* <DEDUP_REMOVED lines=26> */
[----:B------:R-:W-:Y:S05]  /*4830*/  @!P3 BRA `(.L_x_26) ;  /* 0x000000000004b947 */ /* 0x000fea0003800000 */
[----:B------:R-:W-:Y:S01]  /*4840*/  BPT.TRAP 0x1 ;  /* 0x000000040000795c */ /* 0x000fe20000300000 */
.L_x_26:
[----:B-1----:R-:W-:Y:S01]  /*4850*/  FMNMX R4, R24, R7, !PT ;  /* 0x0000000718047209 */ /* 0x002fe20007800000 */
[----:B------:R-:W-:Y:S01]  /*4860*/  ULEA UR11, UR10, UR36, 0x3 ;  /* 0x000000240a0b7291 */ /* 0x000fe2000f8e183f */
[----:B------:R-:W-:Y:S02]  /*4870*/  FMNMX R12, R26, R9, !PT ;  /* 0x000000091a0c7209 */ /* 0x000fe40007800000 */
[----:B------:R-:W-:Y:S02]  /*4880*/  FMNMX R3, R25, R4, !PT ;  /* 0x0000000419037209 */ /* 0x000fe40007800000 */
[----:B------:R-:W-:Y:S02]  /*4890*/  FMNMX R11, R27, R12, !PT ;  /* 0x0000000c1b0b7209 */ /* 0x000fe40007800000 */
[----:B------:R-:W-:Y:S02]  /*48a0*/  FMNMX R4, R28, R3, !PT ;  /* 0x000000031c047209 */ /* 0x000fe40007800000 */
[----:B------:R-:W-:-:S02]  /*48b0*/  FMNMX R12, R30, R11, !PT ;  /* 0x0000000b1e0c7209 */ /* 0x000fc40007800000 */
[----:B------:R-:W-:Y:S02]  /*48c0*/  FMNMX R3, R29, R4, !PT ;  /* 0x000000041d037209 */ /* 0x000fe40007800000 */
[----:B------:R-:W-:Y:S02]  /*48d0*/  FMNMX R13, R31, R12, !PT ;  /* 0x0000000c1f0d7209 */ /* 0x000fe40007800000 */
        /* <DEDUP_REMOVED lines=27> */
[----:B------:R-:W-:-:S05]  /*4a90*/  FMNMX R4, R85, R4, !PT ;  /* 0x0000000455047209 */ /* 0x000fca0007800000 */
[----:B------:R-:W1:Y:S02]  /*4aa0*/  SHFL.BFLY PT, R3, R4, 0x1, 0x1f ;  /* 0x0c201f0004037f89 */ /* 0x000e6400000e0000 */
[----:B-1----:R-:W-:Y:S02]  /*4ab0*/  FMNMX R10, R4, R3, !PT ;  /* 0x00000003040a7209 */ /* 0x002fe40007800000 */
[----:B------:R-:W-:-:S03]  /*4ac0*/  FMNMX R4, R34, R13, !PT ;  /* 0x0000000d22047209 */ /* 0x000fc60007800000 */
[----:B------:R-:W1:Y:S01]  /*4ad0*/  SHFL.BFLY PT, R3, R10, 0x2, 0x1f ;  /* 0x0c401f000a037f89 */ /* 0x000e6200000e0000 */
[----:B------:R-:W-:-:S04]  /*4ae0*/  FMNMX R15, R35, R4, !PT ;  /* 0x00000004230f7209 */ /* 0x000fc80007800000 */
[----:B------:R-:W-:-:S04]  /*4af0*/  FMNMX R4, R38, R15, !PT ;  /* 0x0000000f26047209 */ /* 0x000fc80007800000 */
[----:B------:R-:W-:-:S04]  /*4b00*/  FMNMX R15, R39, R4, !PT ;  /* 0x00000004270f7209 */ /* 0x000fc80007800000 */
[----:B------:R-:W-:-:S04]  /*4b10*/  FMNMX R4, R42, R15, !PT ;  /* 0x0000000f2a047209 */ /* 0x000fc80007800000 */
[----:B------:R-:W-:-:S04]  /*4b20*/  FMNMX R17, R43, R4, !PT ;  /* 0x000000042b117209 */ /* 0x000fc80007800000 */
[----:B------:R-:W-:Y:S02]  /*4b30*/  FMNMX R4, R46, R17, !PT ;  /* 0x000000112e047209 */ /* 0x000fe40007800000 */
[----:B-1----:R-:W-:Y:S02]  /*4b40*/  FMNMX R3, R10, R3, !PT ;  /* 0x000000030a037209 */ /* 0x002fe40007800000 */
[----:B------:R-:W-:Y:S02]  /*4b50*/  FMNMX R19, R47, R4, !PT ;  /* 0x000000042f137209 */ /* 0x000fe40007800000 */
[C---:B------:R-:W-:Y:S02]  /*4b60*/  FSETP.NEU.AND P2, PT, R3.reuse, -INF , PT ;  /* 0xff8000000300780b */ /* 0x040fe40003f4d000 */
[----:B------:R-:W-:Y:S02]  /*4b70*/  FMNMX R4, R50, R19, !PT ;  /* 0x0000001332047209 */ /* 0x000fe40007800000 */
[----:B------:R-:W-:-:S02]  /*4b80*/  FSEL R8, R3, RZ, P2 ;  /* 0x000000ff03087208 */ /* 0x000fc40001000000 */
[----:B------:R-:W-:-:S03]  /*4b90*/  FMNMX R19, R51, R4, !PT ;  /* 0x0000000433137209 */ /* 0x000fc60007800000 */
[----:B------:R-:W-:Y:S01]  /*4ba0*/  FMUL R168, R8, UR39 ;  /* 0x0000002708a87c20 */ /* 0x000fe20008400000 */
[----:B------:R-:W-:-:S03]  /*4bb0*/  FMNMX R4, R54, R19, !PT ;  /* 0x0000001336047209 */ /* 0x000fc60007800000 */
[--C-:B------:R-:W-:Y:S01]  /*4bc0*/  FFMA R24, R24, UR39, -R168.reuse ;  /* 0x0000002718187c23 */ /* 0x100fe200080008a8 */
[--C-:B------:R-:W-:Y:S01]  /*4bd0*/  FFMA R11, R25, UR39, -R168.reuse ;  /* 0x00000027190b7c23 */ /* 0x100fe200080008a8 */
[--C-:B------:R-:W-:Y:S01]  /*4be0*/  FFMA R15, R33, UR39, -R168.reuse ;  /* 0x00000027210f7c23 */ /* 0x100fe200080008a8 */
[--C-:B------:R-:W-:Y:S01]  /*4bf0*/  FFMA R10, R28, UR39, -R168.reuse ;  /* 0x000000271c0a7c23 */ /* 0x100fe200080008a8 */
[--C-:B------:R-:W-:Y:S01]  /*4c00*/  FFMA R13, R29, UR39, -R168.reuse ;  /* 0x000000271d0d7c23 */ /* 0x100fe200080008a8 */
[----:B------:R-:W-:Y:S01]  /*4c10*/  FSETP.GEU.AND P6, PT, R24, -126, PT ;  /* 0xc2fc00001800780b */ /* 0x000fe20003fce000 */
        /* <DEDUP_REMOVED lines=9> */
[--C-:B------:R-:W-:Y:S01]  /*4cb0*/  FFMA R19, R41, UR39, -R168.reuse ;  /* 0x0000002729137c23 */ /* 0x100fe200080008a8 */
[----:B------:R-:W-:Y:S01]  /*4cc0*/  FMNMX R21, R55, R4, !PT ;  /* 0x0000000437157209 */ /* 0x000fe20007800000 */
[--C-:B------:R-:W-:Y:S01]  /*4cd0*/  FFMA R41, R53, UR39, -R168.reuse ;  /* 0x0000002735297c23 */ /* 0x100fe200080008a8 */
[----:B------:R-:W-:Y:S01]  /*4ce0*/  @!P6 FMUL R24, R24, 0.5 ;  /* 0x3f0000001818e820 */ /* 0x000fe20000400000 */
[--C-:B------:R-:W-:Y:S01]  /*4cf0*/  FFMA R36, R48, UR39, -R168.reuse ;  /* 0x0000002730247c23 */ /* 0x100fe200080008a8 */
[----:B------:R-:W-:Y:S01]  /*4d00*/  @!P3 FMUL R11, R11, 0.5 ;  /* 0x3f0000000b0bb820 */ /* 0x000fe20000400000 */
[----:B------:R-:W-:Y:S01]  /*4d10*/  FMNMX R4, R58, R21, !PT ;  /* 0x000000153a047209 */ /* 0x000fe20007800000 */
[----:B------:R-:W-:Y:S01]  /*4d20*/  @!P4 FMUL R10, R10, 0.5 ;  /* 0x3f0000000a0ac820 */ /* 0x000fe20000400000 */
[--C-:B------:R-:W-:Y:S01]  /*4d30*/  FFMA R21, R45, UR39, -R168.reuse ;  /* 0x000000272d157c23 */ /* 0x100fe200080008a8 */
[----:B------:R-:W1:Y:S01]  /*4d40*/  MUFU.EX2 R24, R24 ;  /* 0x0000001800187308 */ /* 0x000e620000000800 */
[----:B------:R-:W-:Y:S01]  /*4d50*/  @!P5 FMUL R13, R13, 0.5 ;  /* 0x3f0000000d0dd820 */ /* 0x000fe20000400000 */
[----:B------:R-:W-:Y:S01]  /*4d60*/  @!P2 FMUL R28, R28, 0.5 ;  /* 0x3f0000001c1ca820 */ /* 0x000fe20000400000 */
[----:B------:R-:W-:Y:S01]  /*4d70*/  FMNMX R23, R59, R4, !PT ;  /* 0x000000043b177209 */ /* 0x000fe20007800000 */
[--C-:B------:R-:W-:Y:S01]  /*4d80*/  FFMA R16, R52, UR39, -R168.reuse ;  /* 0x0000002734107c23 */ /* 0x100fe200080008a8 */
[--C-:B------:R-:W-:Y:S01]  /*4d90*/  FFMA R45, R56, UR39, -R168.reuse ;  /* 0x00000027382d7c23 */ /* 0x100fe200080008a8 */
[--C-:B------:R-:W-:Y:S01]  /*4da0*/  FFMA R53, R64, UR39, -R168.reuse ;  /* 0x0000002740357c23 */ /* 0x100fe200080008a8 */
[----:B------:R-:W-:Y:S01]  /*4db0*/  FMNMX R4, R62, R23, !PT ;  /* 0x000000173e047209 */ /* 0x000fe20007800000 */
[----:B------:R-:W2:Y:S01]  /*4dc0*/  MUFU.EX2 R11, R11 ;  /* 0x0000000b000b7308 */ /* 0x000ea20000000800 */
[--C-:B------:R-:W-:Y:S01]  /*4dd0*/  FFMA R40, R57, UR39, -R168.reuse ;  /* 0x0000002739287c23 */ /* 0x100fe200080008a8 */
[--C-:B------:R-:W-:Y:S01]  /*4de0*/  FFMA R18, R61, UR39, -R168.reuse ;  /* 0x000000273d127c23 */ /* 0x100fe200080008a8 */
[----:B------:R-:W-:Y:S01]  /*4df0*/  FMNMX R23, R63, R4, !PT ;  /* 0x000000043f177209 */ /* 0x000fe20007800000 */
[--C-:B------:R-:W-:Y:S01]  /*4e00*/  FFMA R20, R65, UR39, -R168.reuse ;  /* 0x0000002741147c23 */ /* 0x100fe200080008a8 */
[--C-:B------:R-:W-:Y:S01]  /*4e10*/  FFMA R44, R73, UR39, -R168.reuse ;  /* 0x00000027492c7c23 */ /* 0x100fe200080008a8 */
[--C-:B------:R-:W-:Y:S01]  /*4e20*/  FFMA R57, R68, UR39, -R168.reuse ;  /* 0x0000002744397c23 */ /* 0x100fe200080008a8 */
[----:B------:R-:W-:Y:S01]  /*4e30*/  FMNMX R4, R66, R23, !PT ;  /* 0x0000001742047209 */ /* 0x000fe20007800000 */
[----:B------:R-:W3:Y:S01]  /*4e40*/  MUFU.EX2 R10, R10 ;  /* 0x0000000a000a7308 */ /* 0x000ee20000000800 */
[----:B-1----:R-:W-:Y:S01]  /*4e50*/  @!P6 FMUL R24, R24, R24 ;  /* 0x000000181818e220 */ /* 0x002fe20000400000 */
[----:B------:R-:W-:Y:S01]  /*4e60*/  FSETP.GEU.AND P6, PT, R15, -126, PT ;  /* 0xc2fc00000f00780b */ /* 0x000fe20003fce000 */
[--C-:B------:R-:W-:Y:S01]  /*4e70*/  FFMA R23, R49, UR39, -R168.reuse ;  /* 0x0000002731177c23 */ /* 0x100fe200080008a8 */
[----:B------:R-:W-:Y:S01]  /*4e80*/  FMNMX R25, R67, R4, !PT ;  /* 0x0000000443197209 */ /* 0x000fe20007800000 */
[--C-:B------:R-:W-:Y:S01]  /*4e90*/  FFMA R49, R60, UR39, -R168.reuse ;  /* 0x000000273c317c23 */ /* 0x100fe200080008a8 */
[--C-:B------:R-:W-:Y:S01]  /*4ea0*/  FFMA R22, R69, UR39, -R168.reuse ;  /* 0x0000002745167c23 */ /* 0x100fe200080008a8 */
[--C-:B------:R-:W-:Y:S01]  /*4eb0*/  FFMA R61, R72, UR39, -R168.reuse ;  /* 0x00000027483d7c23 */ /* 0x100fe200080008a8 */
[----:B------:R-:W1:Y:S01]  /*4ec0*/  MUFU.EX2 R13, R13 ;  /* 0x0000000d000d7308 */ /* 0x000e620000000800 */
[----:B--2---:R-:W-:Y:S01]  /*4ed0*/  @!P3 FMUL R11, R11, R11 ;  /* 0x0000000b0b0bb220 */ /* 0x004fe20000400000 */
[----:B------:R-:W-:Y:S01]  /*4ee0*/  FSETP.GEU.AND P3, PT, R12, -126, PT ;  /* 0xc2fc00000c00780b */ /* 0x000fe20003f6e000 */
[--C-:B------:R-:W-:Y:S01]  /*4ef0*/  FFMA R65, R76, UR39, -R168.reuse ;  /* 0x000000274c417c23 */ /* 0x100fe200080008a8 */
[----:B------:R-:W-:Y:S01]  /*4f00*/  FMNMX R4, R70, R25, !PT ;  /* 0x0000001946047209 */ /* 0x000fe20007800000 */
[--C-:B------:R-:W-:Y:S01]  /*4f10*/  FFMA R52, R81, UR39, -R168.reuse ;  /* 0x0000002751347c23 */ /* 0x100fe200080008a8 */
[--C-:B------:R-:W-:Y:S01]  /*4f20*/  FFMA R48, R77, UR39, -R168.reuse ;  /* 0x000000274d307c23 */ /* 0x100fe200080008a8 */
[----:B------:R-:W-:Y:S01]  /*4f30*/  @!P6 FMUL R15, R15, 0.5 ;  /* 0x3f0000000f0fe820 */ /* 0x000fe20000400000 */
[----:B------:R-:W2:Y:S01]  /*4f40*/  MUFU.EX2 R28, R28 ;  /* 0x0000001c001c7308 */ /* 0x000ea20000000800 */
[----:B---3--:R-:W-:Y:S01]  /*4f50*/  @!P4 FMUL R10, R10, R10 ;  /* 0x0000000a0a0ac220 */ /* 0x008fe20000400000 */
[----:B------:R-:W-:Y:S01]  /*4f60*/  FSETP.GEU.AND P4, PT, R17, -126, PT ;  /* 0xc2fc00001100780b */ /* 0x000fe20003f8e000 */
[--C-:B------:R-:W-:Y:S01]  /*4f70*/  FFMA R69, R80, UR39, -R168.reuse ;  /* 0x0000002750457c23 */ /* 0x100fe200080008a8 */
[----:B------:R-:W-:Y:S01]  /*4f80*/  FMNMX R25, R71, R4, !PT ;  /* 0x0000000447197209 */ /* 0x000fe20007800000 */
[--C-:B------:R-:W-:Y:S01]  /*4f90*/  FFMA R56, R85, UR39, -R168.reuse ;  /* 0x0000002755387c23 */ /* 0x100fe200080008a8 */
[----:B------:R-:W-:Y:S01]  /*4fa0*/  FFMA R73, R84, UR39, -R168 ;  /* 0x0000002754497c23 */ /* 0x000fe200080008a8 */
[----:B------:R-:W-:Y:S01]  /*4fb0*/  @!P3 FMUL R12, R12, 0.5 ;  /* 0x3f0000000c0cb820 */ /* 0x000fe20000400000 */
[----:B------:R-:W3:Y:S01]  /*4fc0*/  MUFU.EX2 R15, R15 ;  /* 0x0000000f000f7308 */ /* 0x000ee20000000800 */
[----:B-1----:R-:W-:Y:S01]  /*4fd0*/  @!P5 FMUL R13, R13, R13 ;  /* 0x0000000d0d0dd220 */ /* 0x002fe20000400000 */
[----:B------:R-:W-:-:S02]  /*4fe0*/  FSETP.GEU.AND P5, PT, R32, -126, PT ;  /* 0xc2fc00002000780b */ /* 0x000fc40003fae000 */
[----:B------:R-:W-:-:S03]  /*4ff0*/  FMNMX R4, R74, R25, !PT ;  /* 0x000000194a047209 */ /* 0x000fc60007800000 */
[----:B------:R-:W-:Y:S01]  /*5000*/  @!P4 FMUL R17, R17, 0.5 ;  /* 0x3f0000001111c820 */ /* 0x000fe20000400000 */
[----:B------:R-:W1:Y:S01]  /*5010*/  MUFU.EX2 R12, R12 ;  /* 0x0000000c000c7308 */ /* 0x000e620000000800 */
[----:B--2---:R-:W-:Y:S01]  /*5020*/  @!P2 FMUL R28, R28, R28 ;  /* 0x0000001c1c1ca220 */ /* 0x004fe20000400000 */
[----:B------:R-:W-:Y:S02]  /*5030*/  FSETP.GEU.AND P2, PT, R19, -126, PT ;  /* 0xc2fc00001300780b */ /* 0x000fe40003f4e000 */
[----:B------:R-:W-:-:S03]  /*5040*/  FMNMX R25, R75, R4, !PT ;  /* 0x000000044b197209 */ /* 0x000fc60007800000 */
[----:B------:R-:W-:Y:S01]  /*5050*/  @!P5 FMUL R32, R32, 0.5 ;  /* 0x3f0000002020d820 */ /* 0x000fe20000400000 */
[----:B------:R-:W2:Y:S01]  /*5060*/  MUFU.EX2 R17, R17 ;  /* 0x0000001100117308 */ /* 0x000ea20000000800 */
[----:B---3--:R-:W-:Y:S01]  /*5070*/  @!P6 FMUL R15, R15, R15 ;  /* 0x0000000f0f0fe220 */ /* 0x008fe20000400000 */
[----:B------:R-:W-:Y:S02]  /*5080*/  FSETP.GEU.AND P6, PT, R14, -126, PT ;  /* 0xc2fc00000e00780b */ /* 0x000fe40003fce000 */
[----:B------:R-:W-:-:S03]  /*5090*/  FMNMX R4, R78, R25, !PT ;  /* 0x000000194e047209 */ /* 0x000fc60007800000 */
[----:B------:R-:W-:Y:S01]  /*50a0*/  @!P2 FMUL R19, R19, 0.5 ;  /* 0x3f0000001313a820 */ /* 0x000fe20000400000 */
[----:B------:R-:W3:Y:S01]  /*50b0*/  MUFU.EX2 R32, R32 ;  /* 0x0000002000207308 */ /* 0x000ee20000000800 */
[----:B-1----:R-:W-:Y:S01]  /*50c0*/  @!P3 FMUL R12, R12, R12 ;  /* 0x0000000c0c0cb220 */ /* 0x002fe20000400000 */
[----:B------:R-:W-:Y:S02]  /*50d0*/  FSETP.GEU.AND P3, PT, R21, -126, PT ;  /* 0xc2fc00001500780b */ /* 0x000fe40003f6e000 */
        /* <DEDUP_REMOVED lines=24> */
[----:B------:R-:W-:Y:S01]  /*5260*/  FSETP.GEU.AND P3, PT, R45, -126, PT ;  /* 0xc2fc00002d00780b */ /* 0x000fe20003f6e000 */
[----:B------:R-:W3:Y:S04]  /*5270*/  SHFL.BFLY PT, R25, R4, 0x1, 0x1f ;  /* 0x0c201f0004197f89 */ /* 0x000ee800000e0000 */
[----:B------:R-:W-:Y:S01]  /*5280*/  @!P6 FMUL R41, R41, 0.5 ;  /* 0x3f0000002929e820 */ /* 0x000fe20000400000 */
[----:B------:R-:W4:Y:S01]  /*5290*/  MUFU.EX2 R16, R16 ;  /* 0x0000001000107308 */ /* 0x000f220000000800 */
[----:B-1----:R-:W-:Y:S01]  /*52a0*/  @!P4 FMUL R36, R36, R36 ;  /* 0x000000242424c220 */ /* 0x002fe20000400000 */
[----:B------:R-:W-:-:S05]  /*52b0*/  FSETP.GEU.AND P4, PT, R40, -126, PT ;  /* 0xc2fc00002800780b */ /* 0x000fca0003f8e000 */
[----:B------:R-:W-:Y:S01]  /*52c0*/  @!P3 FMUL R45, R45, 0.5 ;  /* 0x3f0000002d2db820 */ /* 0x000fe20000400000 */
[----:B------:R-:W1:Y:S01]  /*52d0*/  MUFU.EX2 R41, R41 ;  /* 0x0000002900297308 */ /* 0x000e620000000800 */
[----:B--2---:R-:W-:Y:S01]  /*52e0*/  @!P5 FMUL R23, R23, R23 ;  /* 0x000000171717d220 */ /* 0x004fe20000400000 */
[----:B------:R-:W-:-:S05]  /*52f0*/  FSETP.GEU.AND P5, PT, R49, -126, PT ;  /* 0xc2fc00003100780b */ /* 0x000fca0003fae000 */
[----:B------:R-:W-:Y:S01]  /*5300*/  @!P4 FMUL R40, R40, 0.5 ;  /* 0x3f0000002828c820 */ /* 0x000fe20000400000 */
[----:B------:R-:W2:Y:S01]  /*5310*/  MUFU.EX2 R45, R45 ;  /* 0x0000002d002d7308 */ /* 0x000ea20000000800 */
[----:B----4-:R-:W-:Y:S01]  /*5320*/  @!P2 FMUL R16, R16, R16 ;  /* 0x000000101010a220 */ /* 0x010fe20000400000 */
[----:B------:R-:W-:Y:S02]  /*5330*/  FSETP.GEU.AND P2, PT, R18, -126, PT ;  /* 0xc2fc00001200780b */ /* 0x000fe40003f4e000 */
[----:B---3--:R-:W-:-:S03]  /*5340*/  FMNMX R4, R4, R25, !PT ;  /* 0x0000001904047209 */ /* 0x008fc60007800000 */
[----:B------:R-:W-:Y:S01]  /*5350*/  @!P5 FMUL R49, R49, 0.5 ;  /* 0x3f0000003131d820 */ /* 0x000fe20000400000 */
[----:B------:R-:W3:Y:S01]  /*5360*/  MUFU.EX2 R40, R40 ;  /* 0x0000002800287308 */ /* 0x000ee20000000800 */
[----:B-1----:R-:W-:Y:S01]  /*5370*/  @!P6 FMUL R41, R41, R41 ;  /* 0x000000292929e220 */ /* 0x002fe20000400000 */
[----:B------:R-:W-:Y:S01]  /*5380*/  FSETP.GEU.AND P6, PT, R53, -126, PT ;  /* 0xc2fc00003500780b */ /* 0x000fe20003fce000 */
[----:B------:R-:W1:Y:S04]  /*5390*/  SHFL.BFLY PT, R25, R4, 0x2, 0x1f ;  /* 0x0c401f0004197f89 */ /* 0x000e6800000e0000 */
[----:B------:R-:W-:Y:S01]  /*53a0*/  @!P2 FMUL R18, R18, 0.5 ;  /* 0x3f0000001212a820 */ /* 0x000fe20000400000 */
[----:B------:R-:W4:Y:S01]  /*53b0*/  MUFU.EX2 R49, R49 ;  /* 0x0000003100317308 */ /* 0x000f220000000800 */
[----:B--2---:R-:W-:Y:S01]  /*53c0*/  @!P3 FMUL R45, R45, R45 ;  /* 0x0000002d2d2db220 */ /* 0x004fe20000400000 */
[----:B------:R-:W-:-:S05]  /*53d0*/  FSETP.GEU.AND P3, PT, R20, -126, PT ;  /* 0xc2fc00001400780b */ /* 0x000fca0003f6e000 */
[----:B------:R-:W-:Y:S01]  /*53e0*/  @!P6 FMUL R53, R53, 0.5 ;  /* 0x3f0000003535e820 */ /* 0x000fe20000400000 */
[----:B------:R-:W2:Y:S01]  /*53f0*/  MUFU.EX2 R18, R18 ;  /* 0x0000001200127308 */ /* 0x000ea20000000800 */
[----:B---3--:R-:W-:Y:S01]  /*5400*/  @!P4 FMUL R40, R40, R40 ;  /* 0x000000282828c220 */ /* 0x008fe20000400000 */
[----:B------:R-:W-:-:S05]  /*5410*/  FSETP.GEU.AND P4, PT, R57, -126, PT ;  /* 0xc2fc00003900780b */ /* 0x000fca0003f8e000 */
[----:B------:R-:W-:Y:S01]  /*5420*/  @!P3 FMUL R20, R20, 0.5 ;  /* 0x3f0000001414b820 */ /* 0x000fe20000400000 */
[----:B------:R-:W3:Y:S01]  /*5430*/  MUFU.EX2 R53, R53 ;  /* 0x0000003500357308 */ /* 0x000ee20000000800 */
[----:B----4-:R-:W-:Y:S01]  /*5440*/  @!P5 FMUL R49, R49, R49 ;  /* 0x000000313131d220 */ /* 0x010fe20000400000 */
[----:B------:R-:W-:Y:S02]  /*5450*/  FSETP.GEU.AND P5, PT, R22, -126, PT ;  /* 0xc2fc00001600780b */ /* 0x000fe40003fae000 */
[----:B-1----:R-:W-:-:S03]  /*5460*/  FMNMX R4, R4, R25, !PT ;  /* 0x0000001904047209 */ /* 0x002fc60007800000 */
[----:B------:R-:W-:Y:S01]  /*5470*/  @!P4 FMUL R57, R57, 0.5 ;  /* 0x3f0000003939c820 */ /* 0x000fe20000400000 */
[----:B------:R-:W1:Y:S01]  /*5480*/  MUFU.EX2 R20, R20 ;  /* 0x0000001400147308 */ /* 0x000e620000000800 */
        /* <DEDUP_REMOVED lines=21> */
[----:B------:R-:W-:-:S04]  /*55e0*/  FSETP.NEU.AND P2, PT, R4, -INF , PT ;  /* 0xff8000000400780b */ /* 0x000fc80003f4d000 */
[----:B------:R-:W-:Y:S01]  /*55f0*/  FSEL R72, R4, RZ, P2 ;  /* 0x000000ff04487208 */ /* 0x000fe20001000000 */
[----:B------:R-:W-:Y:S01]  /*5600*/  @!P5 FMUL R69, R69, 0.5 ;  /* 0x3f0000004545d820 */ /* 0x000fe20000400000 */
[----:B------:R-:W1:Y:S01]  /*5610*/  MUFU.EX2 R48, R48 ;  /* 0x0000003000307308 */ /* 0x000e620000000800 */
[----:B--2---:R-:W-:Y:S01]  /*5620*/  @!P6 FMUL R44, R44, R44 ;  /* 0x0000002c2c2ce220 */ /* 0x004fe20000400000 */
[----:B------:R-:W-:Y:S01]  /*5630*/  FSETP.GEU.AND P6, PT, R52, -126, PT ;  /* 0xc2fc00003400780b */ /* 0x000fe20003fce000 */
[C---:B------:R-:W-:Y:S01]  /*5640*/  FMUL R76, R72.reuse, UR39 ;  /* 0x00000027484c7c20 */ /* 0x040fe20008400000 */
[----:B------:R-:W-:Y:S01]  /*5650*/  FSETP.GEU.AND P2, PT, R73, -126, PT ;  /* 0xc2fc00004900780b */ /* 0x000fe20003f4e000 */
[----:B------:R-:W-:Y:S01]  /*5660*/  FADD R81, -R72, R9 ;  /* 0x0000000948517221 */ /* 0x000fe20000000100 */
[----:B------:R-:W-:Y:S01]  /*5670*/  FADD R72, R19, R44 ;  /* 0x0000002c13487221 */ /* 0x000fe20000000000 */
[--C-:B------:R-:W-:Y:S01]  /*5680*/  FFMA R25, R26, UR39, -R76.reuse ;  /* 0x000000271a197c23 */ /* 0x100fe2000800084c */
[----:B------:R-:W2:Y:S01]  /*5690*/  MUFU.EX2 R69, R69 ;  /* 0x0000004500457308 */ /* 0x000ea20000000800 */
[----:B---3--:R-:W-:Y:S01]  /*56a0*/  @!P3 FMUL R65, R65, R65 ;  /* 0x000000414141b220 */ /* 0x008fe20000400000 */
[----:B------:R-:W-:Y:S01]  /*56b0*/  FSETP.GEU.AND P3, PT, R56, -126, PT ;  /* 0xc2fc00003800780b */ /* 0x000fe20003f6e000 */
[--C-:B------:R-:W-:Y:S01]  /*56c0*/  FFMA R26, R27, UR39, -R76.reuse ;  /* 0x000000271b1a7c23 */ /* 0x100fe2000800084c */
[--C-:B------:R-:W-:Y:S01]  /*56d0*/  FFMA R27, R30, UR39, -R76.reuse ;  /* 0x000000271e1b7c23 */ /* 0x100fe2000800084c */
[--C-:B------:R-:W-:Y:S01]  /*56e0*/  FFMA R29, R34, UR39, -R76.reuse ;  /* 0x00000027221d7c23 */ /* 0x100fe2000800084c */
[--C-:B------:R-:W-:Y:S01]  /*56f0*/  FFMA R39, R39, UR39, -R76.reuse ;  /* 0x0000002727277c23 */ /* 0x100fe2000800084c */
[----:B------:R-:W-:Y:S01]  /*5700*/  @!P6 FMUL R52, R52, 0.5 ;  /* 0x3f0000003434e820 */ /* 0x000fe20000400000 */
[--C-:B------:R-:W-:Y:S01]  /*5710*/  FFMA R31, R31, UR39, -R76.reuse ;  /* 0x000000271f1f7c23 */ /* 0x100fe2000800084c */
[----:B-1----:R-:W-:Y:S01]  /*5720*/  @!P4 FMUL R48, R48, R48 ;  /* 0x000000303030c220 */ /* 0x002fe20000400000 */
[----:B------:R-:W-:Y:S01]  /*5730*/  FSETP.GEU.AND P4, PT, R25, -126, PT ;  /* 0xc2fc00001900780b */ /* 0x000fe20003f8e000 */
[----:B------:R-:W-:Y:S01]  /*5740*/  @!P2 FMUL R73, R73, 0.5 ;  /* 0x3f0000004949a820 */ /* 0x000fe20000400000 */
[--C-:B------:R-:W-:Y:S01]  /*5750*/  FFMA R35, R35, UR39, -R76.reuse ;  /* 0x0000002723237c23 */ /* 0x100fe2000800084c */
[----:B------:R-:W1:Y:S01]  /*5760*/  MUFU.EX2 R52, R52 ;  /* 0x0000003400347308 */ /* 0x000e620000000800 */
[--C-:B------:R-:W-:Y:S01]  /*5770*/  FFMA R33, R42, UR39, -R76.reuse ;  /* 0x000000272a217c23 */ /* 0x100fe2000800084c */
[----:B------:R-:W-:Y:S01]  /*5780*/  @!P3 FMUL R56, R56, 0.5 ;  /* 0x3f0000003838b820 */ /* 0x000fe20000400000 */
[--C-:B------:R-:W-:Y:S01]  /*5790*/  FFMA R43, R43, UR39, -R76.reuse ;  /* 0x000000272b2b7c23 */ /* 0x100fe2000800084c */
[----:B--2---:R-:W-:Y:S01]  /*57a0*/  @!P5 FMUL R69, R69, R69 ;  /* 0x000000454545d220 */ /* 0x004fe20000400000 */
[----:B------:R-:W-:Y:S01]  /*57b0*/  FSETP.GEU.AND P5, PT, R26, -126, PT ;  /* 0xc2fc00001a00780b */ /* 0x000fe20003fae000 */
[--C-:B------:R-:W-:Y:S01]  /*57c0*/  FFMA R37, R50, UR39, -R76.reuse ;  /* 0x0000002732257c23 */ /* 0x100fe2000800084c */
[--C-:B------:R-:W-:Y:S01]  /*57d0*/  FFMA R47, R47, UR39, -R76.reuse ;  /* 0x000000272f2f7c23 */ /* 0x100fe2000800084c */
[----:B------:R-:W2:Y:S01]  /*57e0*/  MUFU.EX2 R56, R56 ;  /* 0x0000003800387308 */ /* 0x000ea20000000800 */
[--C-:B------:R-:W-:Y:S01]  /*57f0*/  FFMA R55, R55, UR39, -R76.reuse ;  /* 0x0000002737377c23 */ /* 0x100fe2000800084c */
[----:B------:R-:W-:Y:S01]  /*5800*/  @!P4 FMUL R25, R25, 0.5 ;  /* 0x3f0000001919c820 */ /* 0x000fe20000400000 */
[--C-:B------:R-:W-:Y:S01]  /*5810*/  FFMA R60, R58, UR39, -R76.reuse ;  /* 0x000000273a3c7c23 */ /* 0x100fe2000800084c */
[--C-:B------:R-:W-:Y:S01]  /*5820*/  FFMA R51, R51, UR39, -R76.reuse ;  /* 0x0000002733337c23 */ /* 0x100fe2000800084c */
[--C-:B------:R-:W-:Y:S01]  /*5830*/  FFMA R64, R66, UR39, -R76.reuse ;  /* 0x0000002742407c23 */ /* 0x100fe2000800084c */
[--C-:B------:R-:W-:Y:S01]  /*5840*/  FFMA R66, R70, UR39, -R76.reuse ;  /* 0x0000002746427c23 */ /* 0x100fe2000800084c */
[--C-:B------:R-:W-:Y:S01]  /*5850*/  FFMA R67, R67, UR39, -R76.reuse ;  /* 0x0000002743437c23 */ /* 0x100fe2000800084c */
[----:B------:R-:W3:Y:S01]  /*5860*/  MUFU.EX2 R73, R73 ;  /* 0x0000004900497308 */ /* 0x000ee20000000800 */
[----:B-1----:R-:W-:Y:S01]  /*5870*/  @!P6 FMUL R52, R52, R52 ;  /* 0x000000343434e220 */ /* 0x002fe20000400000 */
[----:B------:R-:W-:Y:S01]  /*5880*/  FSETP.GEU.AND P6, PT, R27, -126, PT ;  /* 0xc2fc00001b00780b */ /* 0x000fe20003fce000 */
[----:B------:R-:W-:Y:S01]  /*5890*/  @!P5 FMUL R26, R26, 0.5 ;  /* 0x3f0000001a1ad820 */ /* 0x000fe20000400000 */
[--C-:B------:R-:W-:Y:S01]  /*58a0*/  FFMA R62, R62, UR39, -R76.reuse ;  /* 0x000000273e3e7c23 */ /* 0x100fe2000800084c */
[--C-:B------:R-:W-:Y:S01]  /*58b0*/  FFMA R68, R74, UR39, -R76.reuse ;  /* 0x000000274a447c23 */ /* 0x100fe2000800084c */
[--C-:B------:R-:W-:Y:S01]  /*58c0*/  FFMA R78, R78, UR39, -R76.reuse ;  /* 0x000000274e4e7c23 */ /* 0x100fe2000800084c */
[--C-:B------:R-:W-:Y:S01]  /*58d0*/  FFMA R82, R82, UR39, -R76.reuse ;  /* 0x0000002752527c23 */ /* 0x100fe2000800084c */
[----:B------:R-:W1:Y:S01]  /*58e0*/  MUFU.EX2 R25, R25 ;  /* 0x0000001900197308 */ /* 0x000e620000000800 */
[----:B--2---:R-:W-:Y:S01]  /*58f0*/  @!P3 FMUL R56, R56, R56 ;  /* 0x000000383838b220 */ /* 0x004fe20000400000 */
[----:B------:R-:W-:Y:S01]  /*5900*/  FSETP.GEU.AND P3, PT, R29, -126, PT ;  /* 0xc2fc00001d00780b */ /* 0x000fe20003f6e000 */
[----:B------:R-:W-:Y:S01]  /*5910*/  FADD R70, R32, R61 ;  /* 0x0000003d20467221 */ /* 0x000fe20000000000 */
[--C-:B------:R-:W-:Y:S01]  /*5920*/  FFMA R83, R83, UR39, -R76.reuse ;  /* 0x0000002753537c23 */ /* 0x100fe2000800084c */
[--C-:B------:R-:W-:Y:S01]  /*5930*/  FFMA R86, R86, UR39, -R76.reuse ;  /* 0x0000002756567c23 */ /* 0x100fe2000800084c */
[--C-:B------:R-:W-:Y:S01]  /*5940*/  FFMA R87, R87, UR39, -R76.reuse ;  /* 0x0000002757577c23 */ /* 0x100fe2000800084c */
[----:B------:R-:W-:Y:S01]  /*5950*/  @!P6 FMUL R27, R27, 0.5 ;  /* 0x3f0000001b1be820 */ /* 0x000fe20000400000 */
[----:B------:R2:W4:Y:S01]  /*5960*/  MUFU.EX2 R30, R26 ;  /* 0x0000001a001e7308 */ /* 0x0005220000000800 */
[----:B---3--:R-:W-:Y:S01]  /*5970*/  @!P2 FMUL R73, R73, R73 ;  /* 0x000000494949a220 */ /* 0x008fe20000400000 */
[----:B------:R-:W-:Y:S01]  /*5980*/  FSETP.GEU.AND P2, PT, R31, -126, PT ;  /* 0xc2fc00001f00780b */ /* 0x000fe20003f4e000 */
[--C-:B------:R-:W-:Y:S01]  /*5990*/  FFMA R79, R79, UR39, -R76.reuse ;  /* 0x000000274f4f7c23 */ /* 0x100fe2000800084c */
[----:B------:R-:W-:Y:S01]  /*59a0*/  FADD R9, R28, R53 ;  /* 0x000000351c097221 */ /* 0x000fe20000000000 */
[----:B------:R-:W-:Y:S01]  /*59b0*/  FADD R74, R36, R69 ;  /* 0x00000045244a7221 */ /* 0x000fe20000000000 */
[----:B------:R-:W-:Y:S01]  /*59c0*/  FMUL R81, R81, UR39 ;  /* 0x0000002751517c20 */ /* 0x000fe20008400000 */
[----:B------:R-:W-:Y:S01]  /*59d0*/  @!P3 FMUL R29, R29, 0.5 ;  /* 0x3f0000001d1db820 */ /* 0x000fe20000400000 */
[----:B------:R-:W3:Y:S01]  /*59e0*/  MUFU.EX2 R27, R27 ;  /* 0x0000001b001b7308 */ /* 0x000ee20000000800 */
[----:B--2---:R-:W-:Y:S01]  /*59f0*/  FFMA R26, R38, UR39, -R76 ;  /* 0x00000027261a7c23 */ /* 0x004fe2000800084c */
[----:B-1----:R-:W-:Y:S01]  /*5a00*/  @!P4 FMUL R25, R25, R25 ;  /* 0x000000191919c220 */ /* 0x002fe20000400000 */
[----:B------:R-:W-:-:S02]  /*5a10*/  FSETP.GEU.AND P4, PT, R35, -126, PT ;  /* 0xc2fc00002300780b */ /* 0x000fc40003f8e000 */
[----:B------:R-:W-:Y:S02]  /*5a20*/  F2FP.BF16.F32.PACK_AB R28, R15, R28 ;  /* 0x0000001c0f1c723e */ /* 0x000fe400000010ff */
[----:B------:R-:W-:Y:S01]  /*5a30*/  @!P2 FMUL R31, R31, 0.5 ;  /* 0x3f0000001f1fa820 */ /* 0x000fe20000400000 */
[----:B------:R-:W1:Y:S01]  /*5a40*/  MUFU.EX2 R29, R29 ;  /* 0x0000001d001d7308 */ /* 0x000e620000000800 */
[----:B----4-:R-:W-:Y:S01]  /*5a50*/  @!P5 FMUL R30, R30, R30 ;  /* 0x0000001e1e1ed220 */ /* 0x010fe20000400000 */
[----:B------:R-:W-:Y:S02]  /*5a60*/  FSETP.GEU.AND P5, PT, R26, -126, PT ;  /* 0xc2fc00001a00780b */ /* 0x000fe40003fae000 */
[----:B------:R-:W-:Y:S02]  /*5a70*/  F2FP.BF16.F32.PACK_AB R32, R19, R32 ;  /* 0x000000201320723e */ /* 0x000fe400000010ff */
[----:B------:R-:W-:Y:S02]  /*5a80*/  F2FP.BF16.F32.PACK_AB R36, R23, R36 ;  /* 0x000000241724723e */ /* 0x000fe400000010ff */
[----:B------:R-:W-:Y:S01]  /*5a90*/  @!P4 FMUL R35, R35, 0.5 ;  /* 0x3f0000002323c820 */ /* 0x000fe20000400000 */
[----:B---3--:R-:W-:Y:S01]  /*5aa0*/  @!P6 FMUL R27, R27, R27 ;  /* 0x0000001b1b1be220 */ /* 0x008fe20000400000 */
[----:B------:R-:W-:Y:S01]  /*5ab0*/  FSETP.GEU.AND P6, PT, R39, -126, PT ;  /* 0xc2fc00002700780b */ /* 0x000fe20003fce000 */
[----:B------:R-:W2:Y:S01]  /*5ac0*/  MUFU.EX2 R34, R31 ;  /* 0x0000001f00227308 */ /* 0x000ea20000000800 */
[----:B------:R-:W-:-:S03]  /*5ad0*/  F2FP.BF16.F32.PACK_AB R44, R44, R61 ;  /* 0x0000003d2c2c723e */ /* 0x000fc600000010ff */
[----:B------:R-:W-:Y:S01]  /*5ae0*/  @!P5 FMUL R26, R26, 0.5 ;  /* 0x3f0000001a1ad820 */ /* 0x000fe20000400000 */
[----:B-1----:R-:W-:Y:S01]  /*5af0*/  @!P3 FMUL R29, R29, R29 ;  /* 0x0000001d1d1db220 */ /* 0x002fe20000400000 */
[----:B------:R-:W-:Y:S02]  /*5b00*/  FSETP.GEU.AND P3, PT, R43, -126, PT ;  /* 0xc2fc00002b00780b */ /* 0x000fe40003f6e000 */
[----:B------:R1:W3:Y:S04]  /*5b10*/  MUFU.EX2 R38, R35 ;  /* 0x0000002300267308 */ /* 0x0002e80000000800 */
[----:B------:R-:W-:-:S04]  /*5b20*/  @!P6 FMUL R39, R39, 0.5 ;  /* 0x3f0000002727e820 */ /* 0x000fc80000400000 */
[----:B------:R4:W5:Y:S01]  /*5b30*/  MUFU.EX2 R42, R39 ;  /* 0x00000027002a7308 */ /* 0x0009620000000800 */
[----:B-1----:R-:W-:Y:S01]  /*5b40*/  FFMA R35, R46, UR39, -R76 ;  /* 0x000000272e237c23 */ /* 0x002fe2000800084c */
[----:B--2---:R-:W-:Y:S01]  /*5b50*/  @!P2 FMUL R34, R34, R34 ;  /* 0x000000222222a220 */ /* 0x004fe20000400000 */
[----:B------:R-:W-:Y:S01]  /*5b60*/  FSETP.GEU.AND P2, PT, R33, -126, PT ;  /* 0xc2fc00002100780b */ /* 0x000fe20003f4e000 */
[----:B------:R-:W-:-:S04]  /*5b70*/  @!P3 FMUL R43, R43, 0.5 ;  /* 0x3f0000002b2bb820 */ /* 0x000fc80000400000 */
[----:B------:R1:W2:Y:S01]  /*5b80*/  MUFU.EX2 R31, R26 ;  /* 0x0000001a001f7308 */ /* 0x0002a20000000800 */
[----:B---3--:R-:W-:Y:S01]  /*5b90*/  @!P4 FMUL R38, R38, R38 ;  /* 0x000000262626c220 */ /* 0x008fe20000400000 */
[----:B------:R-:W-:Y:S01]  /*5ba0*/  FSETP.GEU.AND P4, PT, R35, -126, PT ;  /* 0xc2fc00002300780b */ /* 0x000fe20003f8e000 */
[----:B----4-:R-:W-:-:S05]  /*5bb0*/  FFMA R39, R54, UR39, -R76 ;  /* 0x0000002736277c23 */ /* 0x010fca000800084c */
[----:B------:R3:W4:Y:S01]  /*5bc0*/  MUFU.EX2 R46, R43 ;  /* 0x0000002b002e7308 */ /* 0x0007220000000800 */
[----:B-----5:R-:W-:Y:S01]  /*5bd0*/  @!P6 FMUL R42, R42, R42 ;  /* 0x0000002a2a2ae220 */ /* 0x020fe20000400000 */
[----:B------:R-:W-:Y:S01]  /*5be0*/  FSETP.GEU.AND P6, PT, R37, -126, PT ;  /* 0xc2fc00002500780b */ /* 0x000fe20003fce000 */
[----:B------:R-:W-:Y:S01]  /*5bf0*/  @!P2 FMUL R33, R33, 0.5 ;  /* 0x3f0000002121a820 */ /* 0x000fe20000400000 */
[----:B-1----:R-:W-:Y:S01]  /*5c00*/  FADD R26, -R8, R7 ;  /* 0x00000007081a7221 */ /* 0x002fe20000000100 */
[----:B------:R-:W-:Y:S01]  /*5c10*/  FADD R7, R24, R45 ;  /* 0x0000002d18077221 */ /* 0x000fe20000000000 */
[----:B------:R-:W-:Y:S01]  /*5c20*/  F2FP.BF16.F32.PACK_AB R24, R11, R24 ;  /* 0x000000180b18723e */ /* 0x000fe200000010ff */
[----:B------:R-:W-:Y:S01]  /*5c30*/  @!P4 FMUL R35, R35, 0.5 ;  /* 0x3f0000002323c820 */ /* 0x000fe20000400000 */
[----:B------:R-:W-:Y:S01]  /*5c40*/  FMUL R26, R26, UR39 ;  /* 0x000000271a1a7c20 */ /* 0x000fe20008400000 */
[----:B--2---:R-:W-:Y:S01]  /*5c50*/  @!P5 FMUL R31, R31, R31 ;  /* 0x0000001f1f1fd220 */ /* 0x004fe20000400000 */
[----:B------:R-:W-:Y:S01]  /*5c60*/  FSETP.GEU.AND P5, PT, R47, -126, PT ;  /* 0xc2fc00002f00780b */ /* 0x000fe20003fae000 */
[----:B---3--:R-:W-:Y:S01]  /*5c70*/  FFMA R43, R59, UR39, -R76 ;  /* 0x000000273b2b7c23 */ /* 0x008fe2000800084c */
[----:B------:R-:W1:Y:S01]  /*5c80*/  MUFU.EX2 R33, R33 ;  /* 0x0000002100217308 */ /* 0x000e620000000800 */
[----:B------:R-:W-:-:S02]  /*5c90*/  FADD R59, R15, R20 ;  /* 0x000000140f3b7221 */ /* 0x000fc40000000000 */
[----:B------:R-:W-:Y:S01]  /*5ca0*/  @!P6 FMUL R37, R37, 0.5 ;  /* 0x3f0000002525e820 */ /* 0x000fe20000400000 */
[----:B----4-:R-:W-:Y:S01]  /*5cb0*/  @!P3 FMUL R46, R46, R46 ;  /* 0x0000002e2e2eb220 */ /* 0x010fe20000400000 */
[----:B------:R-:W-:-:S03]  /*5cc0*/  FSETP.GEU.AND P3, PT, R39, -126, PT ;  /* 0xc2fc00002700780b */ /* 0x000fc60003f6e000 */
[----:B------:R-:W2:Y:S03]  /*5cd0*/  MUFU.EX2 R35, R35 ;  /* 0x0000002300237308 */ /* 0x000ea60000000800 */
[----:B------:R-:W-:-:S05]  /*5ce0*/  @!P5 FMUL R47, R47, 0.5 ;  /* 0x3f0000002f2fd820 */ /* 0x000fca0000400000 */
[----:B------:R-:W3:Y:S01]  /*5cf0*/  MUFU.EX2 R37, R37 ;  /* 0x0000002500257308 */ /* 0x000ee20000000800 */
[----:B-1----:R-:W-:Y:S01]  /*5d00*/  @!P2 FMUL R33, R33, R33 ;  /* 0x000000212121a220 */ /* 0x002fe20000400000 */
[----:B------:R-:W-:Y:S01]  /*5d10*/  FSETP.GEU.AND P2, PT, R51, -126, PT ;  /* 0xc2fc00003300780b */ /* 0x000fe20003f4e000 */
[----:B------:R-:W-:-:S05]  /*5d20*/  @!P3 FMUL R39, R39, 0.5 ;  /* 0x3f0000002727b820 */ /* 0x000fca0000400000 */
[----:B------:R1:W4:Y:S01]  /*5d30*/  MUFU.EX2 R50, R47 ;  /* 0x0000002f00327308 */ /* 0x0003220000000800 */
[----:B--2---:R-:W-:Y:S01]  /*5d40*/  @!P4 FMUL R35, R35, R35 ;  /* 0x000000232323c220 */ /* 0x004fe20000400000 */
[----:B------:R-:W-:-:S05]  /*5d50*/  FSETP.GEU.AND P4, PT, R55, -126, PT ;  /* 0xc2fc00003700780b */ /* 0x000fca0003f8e000 */
[----:B------:R-:W-:Y:S01]  /*5d60*/  @!P2 FMUL R51, R51, 0.5 ;  /* 0x3f0000003333a820 */ /* 0x000fe20000400000 */
[----:B------:R-:W2:Y:S01]  /*5d70*/  MUFU.EX2 R39, R39 ;  /* 0x0000002700277308 */ /* 0x000ea20000000800 */
[----:B---3--:R-:W-:Y:S01]  /*5d80*/  @!P6 FMUL R37, R37, R37 ;  /* 0x000000252525e220 */ /* 0x008fe20000400000 */
[----:B------:R-:W-:Y:S01]  /*5d90*/  FSETP.GEU.AND P6, PT, R43, -126, PT ;  /* 0xc2fc00002b00780b */ /* 0x000fe20003fce000 */
[----:B-1----:R-:W-:Y:S01]  /*5da0*/  FFMA R47, R63, UR39, -R76 ;  /* 0x000000273f2f7c23 */ /* 0x002fe2000800084c */
[----:B------:R-:W-:Y:S01]  /*5db0*/  FADD R63, R7, R70 ;  /* 0x00000046073f7221 */ /* 0x000fe20000000000 */
[----:B------:R-:W-:Y:S01]  /*5dc0*/  FADD R7, R11, R40 ;  /* 0x000000280b077221 */ /* 0x000fe20000000000 */
[----:B------:R-:W-:Y:S01]  /*5dd0*/  F2FP.BF16.F32.PACK_AB R40, R40, R45 ;  /* 0x0000002d2828723e */ /* 0x000fe200000010ff */
[----:B------:R-:W-:Y:S01]  /*5de0*/  @!P4 FMUL R55, R55, 0.5 ;  /* 0x3f0000003737c820 */ /* 0x000fe20000400000 */
[----:B------:R1:W3:Y:S01]  /*5df0*/  MUFU.EX2 R54, R51 ;  /* 0x0000003300367308 */ /* 0x0002e20000000800 */
[----:B----4-:R-:W-:Y:S01]  /*5e00*/  @!P5 FMUL R50, R50, R50 ;  /* 0x000000323232d220 */ /* 0x010fe20000400000 */
[----:B------:R-:W-:-:S05]  /*5e10*/  FSETP.GEU.AND P5, PT, R60, -126, PT ;  /* 0xc2fc00003c00780b */ /* 0x000fca0003fae000 */
[----:B------:R-:W-:Y:S01]  /*5e20*/  @!P6 FMUL R43, R43, 0.5 ;  /* 0x3f0000002b2be820 */ /* 0x000fe20000400000 */
[----:B------:R4:W5:Y:S01]  /*5e30*/  MUFU.EX2 R58, R55 ;  /* 0x00000037003a7308 */ /* 0x0009620000000800 */
[----:B--2---:R-:W-:Y:S01]  /*5e40*/  @!P3 FMUL R39, R39, R39 ;  /* 0x000000272727b220 */ /* 0x004fe20000400000 */
[----:B------:R-:W-:Y:S01]  /*5e50*/  FSETP.GEU.AND P3, PT, R47, -126, PT ;  /* 0xc2fc00002f00780b */ /* 0x000fe20003f6e000 */
[----:B-1----:R-:W-:-:S04]  /*5e60*/  FFMA R51, R71, UR39, -R76 ;  /* 0x0000002747337c23 */ /* 0x002fc8000800084c */
[----:B------:R-:W-:Y:S01]  /*5e70*/  @!P5 FMUL R60, R60, 0.5 ;  /* 0x3f0000003c3cd820 */ /* 0x000fe20000400000 */
[----:B------:R-:W1:Y:S01]  /*5e80*/  MUFU.EX2 R43, R43 ;  /* 0x0000002b002b7308 */ /* 0x000e620000000800 */
[----:B---3--:R-:W-:Y:S01]  /*5e90*/  @!P2 FMUL R54, R54, R54 ;  /* 0x000000363636a220 */ /* 0x008fe20000400000 */
[----:B------:R-:W-:Y:S01]  /*5ea0*/  FSETP.GEU.AND P2, PT, R62, -126, PT ;  /* 0xc2fc00003e00780b */ /* 0x000fe20003f4e000 */
[----:B----4-:R-:W-:Y:S01]  /*5eb0*/  FFMA R55, R75, UR39, -R76 ;  /* 0x000000274b377c23 */ /* 0x010fe2000800084c */
[----:B------:R-:W-:Y:S01]  /*5ec0*/  FADD R76, R23, R52 ;  /* 0x00000034174c7221 */ /* 0x000fe20000000000 */
[----:B------:R-:W-:Y:S02]  /*5ed0*/  F2FP.BF16.F32.PACK_AB R52, R52, R69 ;  /* 0x000000453434723e */ /* 0x000fe400000010ff */
[----:B------:R-:W-:Y:S01]  /*5ee0*/  @!P3 FMUL R47, R47, 0.5 ;  /* 0x3f0000002f2fb820 */ /* 0x000fe20000400000 */
[----:B------:R-:W2:Y:S01]  /*5ef0*/  MUFU.EX2 R60, R60 ;  /* 0x0000003c003c7308 */ /* 0x000ea20000000800 */
[----:B-----5:R-:W-:Y:S01]  /*5f00*/  @!P4 FMUL R58, R58, R58 ;  /* 0x0000003a3a3ac220 */ /* 0x020fe20000400000 */
[----:B------:R-:W-:Y:S01]  /*5f10*/  FSETP.GEU.AND P4, PT, R64, -126, PT ;  /* 0xc2fc00004000780b */ /* 0x000fe20003f8e000 */
[----:B------:R-:W-:Y:S01]  /*5f20*/  FADD R76, R59, R76 ;  /* 0x0000004c3b4c7221 */ /* 0x000fe20000000000 */
[----:B------:R-:W-:-:S03]  /*5f30*/  FADD R59, R12, R57 ;  /* 0x000000390c3b7221 */ /* 0x000fc60000000000 */
        /* <DEDUP_REMOVED lines=17> */
[----:B------:R1:W4:Y:S01]  /*6050*/  MUFU.EX2 R77, R67 ;  /* 0x00000043004d7308 */ /* 0x0003220000000800 */
[----:B--2---:R-:W-:Y:S01]  /*6060*/  @!P4 FMUL R64, R64, R64 ;  /* 0x000000404040c220 */ /* 0x004fe20000400000 */
[----:B------:R-:W-:-:S05]  /*6070*/  FSETP.GEU.AND P4, PT, R55, -126, PT ;  /* 0xc2fc00003700780b */ /* 0x000fca0003f8e000 */
[----:B------:R-:W-:Y:S01]  /*6080*/  @!P2 FMUL R51, R51, 0.5 ;  /* 0x3f0000003333a820 */ /* 0x000fe20000400000 */
[----:B------:R-:W2:Y:S01]  /*6090*/  MUFU.EX2 R68, R68 ;  /* 0x0000004400447308 */ /* 0x000ea20000000800 */
[----:B---3--:R-:W-:Y:S01]  /*60a0*/  @!P6 FMUL R66, R66, R66 ;  /* 0x000000424242e220 */ /* 0x008fe20000400000 */
[----:B------:R-:W-:Y:S01]  /*60b0*/  FSETP.GEU.AND P6, PT, R82, -126, PT ;  /* 0xc2fc00005200780b */ /* 0x000fe20003fce000 */
[----:B-1----:R-:W-:Y:S01]  /*60c0*/  FADD R67, R7, R72 ;  /* 0x0000004807437221 */ /* 0x002fe20000000000 */
[----:B------:R-:W-:-:S03]  /*60d0*/  FADD R72, R14, R65 ;  /* 0x000000410e487221 */ /* 0x000fc60000000000 */
[----:B------:R-:W-:Y:S01]  /*60e0*/  @!P4 FMUL R55, R55, 0.5 ;  /* 0x3f0000003737c820 */ /* 0x000fe20000400000 */
[----:B------:R-:W1:Y:S01]  /*60f0*/  MUFU.EX2 R51, R51 ;  /* 0x0000003300337308 */ /* 0x000e620000000800 */
[----:B----4-:R-:W-:Y:S01]  /*6100*/  @!P5 FMUL R77, R77, R77 ;  /* 0x0000004d4d4dd220 */ /* 0x010fe20000400000 */
[----:B------:R-:W-:Y:S01]  /*6110*/  FSETP.GEU.AND P5, PT, R78, -126, PT ;  /* 0xc2fc00004e00780b */ /* 0x000fe20003fae000 */
[----:B------:R-:W-:Y:S01]  /*6120*/  FADD R67, R67, R76 ;  /* 0x0000004c43437221 */ /* 0x000fe20000000000 */
[----:B------:R-:W-:-:S03]  /*6130*/  F2FP.BF16.F32.PACK_AB R76, R20, R53 ;  /* 0x00000035144c723e */ /* 0x000fc600000010ff */
[----:B------:R-:W-:Y:S01]  /*6140*/  @!P6 FMUL R82, R82, 0.5 ;  /* 0x3f0000005252e820 */ /* 0x000fe20000400000 */
[----:B------:R-:W3:Y:S01]  /*6150*/  MUFU.EX2 R55, R55 ;  /* 0x0000003700377308 */ /* 0x000ee20000000800 */
[----:B--2---:R-:W-:Y:S01]  /*6160*/  @!P3 FMUL R68, R68, R68 ;  /* 0x000000444444b220 */ /* 0x004fe20000400000 */
[----:B------:R-:W-:-:S05]  /*6170*/  FSETP.GEU.AND P3, PT, R83, -126, PT ;  /* 0xc2fc00005300780b */ /* 0x000fca0003f6e000 */
[----:B------:R-:W-:Y:S01]  /*6180*/  @!P5 FMUL R78, R78, 0.5 ;  /* 0x3f0000004e4ed820 */ /* 0x000fe20000400000 */
[----:B------:R2:W4:Y:S01]  /*6190*/  MUFU.EX2 R70, R82 ;  /* 0x0000005200467308 */ /* 0x0005220000000800 */
[----:B-1----:R-:W-:Y:S01]  /*61a0*/  @!P2 FMUL R51, R51, R51 ;  /* 0x000000333333a220 */ /* 0x002fe20000400000 */
[----:B------:R-:W-:-:S05]  /*61b0*/  FSETP.GEU.AND P2, PT, R81, -126, PT ;  /* 0xc2fc00005100780b */ /* 0x000fca0003f4e000 */
[----:B------:R-:W-:Y:S01]  /*61c0*/  @!P3 FMUL R83, R83, 0.5 ;  /* 0x3f0000005353b820 */ /* 0x000fe20000400000 */
[----:B------:R1:W5:Y:S01]  /*61d0*/  MUFU.EX2 R8, R78 ;  /* 0x0000004e00087308 */ /* 0x0003620000000800 */
[----:B---3--:R-:W-:Y:S01]  /*61e0*/  @!P4 FMUL R55, R55, R55 ;  /* 0x000000373737c220 */ /* 0x008fe20000400000 */
[----:B------:R-:W-:Y:S01]  /*61f0*/  FSETP.GEU.AND P4, PT, R79, -126, PT ;  /* 0xc2fc00004f00780b */ /* 0x000fe20003f8e000 */
[----:B--2---:R-:W-:Y:S01]  /*6200*/  FADD R82, R33, R68 ;  /* 0x0000004421527221 */ /* 0x004fe20000000000 */
[----:B------:R-:W-:Y:S02]  /*6210*/  F2FP.BF16.F32.PACK_AB R33, R46, R33 ;  /* 0x000000212e21723e */ /* 0x000fe400000010ff */
[----:B------:R-:W-:Y:S01]  /*6220*/  F2FP.BF16.F32.PACK_AB R45, R55, R68 ;  /* 0x00000044372d723e */ /* 0x000fe200000010ff */
[----:B------:R-:W-:Y:S01]  /*6230*/  @!P2 FMUL R81, R81, 0.5 ;  /* 0x3f0000005151a820 */ /* 0x000fe20000400000 */
[----:B------:R-:W2:Y:S01]  /*6240*/  MUFU.EX2 R7, R83 ;  /* 0x0000005300077308 */ /* 0x000ea20000000800 */
[----:B----4-:R-:W-:Y:S01]  /*6250*/  @!P6 FMUL R70, R70, R70 ;  /* 0x000000464646e220 */ /* 0x010fe20000400000 */
[----:B------:R-:W-:Y:S01]  /*6260*/  FSETP.GEU.AND P6, PT, R87, -126, PT ;  /* 0xc2fc00005700780b */ /* 0x000fe20003fce000 */
[----:B-1----:R-:W-:Y:S01]  /*6270*/  FADD R78, R9, R74 ;  /* 0x0000004a094e7221 */ /* 0x002fe20000000000 */
[----:B------:R-:W-:Y:S01]  /*6280*/  FADD R9, R10, R49 ;  /* 0x000000310a097221 */ /* 0x000fe20000000000 */
[----:B------:R-:W-:Y:S01]  /*6290*/  FADD R74, R16, R73 ;  /* 0x00000049104a7221 */ /* 0x000fe20000000000 */
[----:B------:R-:W-:Y:S01]  /*62a0*/  FADD R84, R37, R70 ;  /* 0x0000004625547221 */ /* 0x000fe20000000000 */
[----:B------:R-:W-:Y:S01]  /*62b0*/  @!P4 FMUL R79, R79, 0.5 ;  /* 0x3f0000004f4fc820 */ /* 0x000fe20000400000 */
[----:B------:R-:W-:Y:S01]  /*62c0*/  FADD R71, R9, R72 ;  /* 0x0000004809477221 */ /* 0x000fe20000000000 */
[----:B-----5:R-:W-:Y:S01]  /*62d0*/  @!P5 FMUL R8, R8, R8 ;  /* 0x000000080808d220 */ /* 0x020fe20000400000 */
[----:B------:R-:W-:Y:S01]  /*62e0*/  FSETP.GEU.AND P5, PT, R86, -126, PT ;  /* 0xc2fc00005600780b */ /* 0x000fe20003fae000 */
[----:B------:R1:W3:Y:S01]  /*62f0*/  MUFU.EX2 R75, R79 ;  /* 0x0000004f004b7308 */ /* 0x0002e20000000800 */
[----:B------:R-:W-:Y:S01]  /*6300*/  FADD R9, R13, R18 ;  /* 0x000000120d097221 */ /* 0x000fe20000000000 */
[----:B------:R-:W-:Y:S01]  /*6310*/  FADD R72, R21, R48 ;  /* 0x0000003015487221 */ /* 0x000fe20000000000 */
[----:B------:R-:W-:Y:S01]  /*6320*/  FADD R80, R59, R74 ;  /* 0x0000004a3b507221 */ /* 0x000fe20000000000 */
[----:B------:R-:W-:Y:S01]  /*6330*/  @!P6 FMUL R87, R87, 0.5 ;  /* 0x3f0000005757e820 */ /* 0x000fe20000400000 */
[----:B------:R-:W-:Y:S01]  /*6340*/  FADD R59, R17, R22 ;  /* 0x00000016113b7221 */ /* 0x000fe20000000000 */
[----:B--2---:R-:W-:Y:S01]  /*6350*/  @!P3 FMUL R7, R7, R7 ;  /* 0x000000070707b220 */ /* 0x004fe20000400000 */
[----:B------:R-:W-:Y:S01]  /*6360*/  FSETP.GEU.AND P3, PT, R26, -126, PT ;  /* 0xc2fc00001a00780b */ /* 0x000fe20003f6e000 */
[----:B------:R-:W-:Y:S01]  /*6370*/  FADD R74, R41, R56 ;  /* 0x00000038294a7221 */ /* 0x000fe20000000000 */
[----:B------:R-:W-:Y:S01]  /*6380*/  FADD R72, R9, R72 ;  /* 0x0000004809487221 */ /* 0x000fe20000000000 */
[----:B------:R-:W2:Y:S01]  /*6390*/  MUFU.EX2 R87, R87 ;  /* 0x0000005700577308 */ /* 0x000ea20000000800 */
[----:B------:R-:W-:Y:S01]  /*63a0*/  FADD R9, R25, R60 ;  /* 0x0000003c19097221 */ /* 0x000fe20000000000 */
[----:B------:R-:W-:Y:S01]  /*63b0*/  @!P5 FMUL R86, R86, 0.5 ;  /* 0x3f0000005656d820 */ /* 0x000fe20000400000 */
[----:B------:R-:W-:Y:S01]  /*63c0*/  FADD R59, R59, R74 ;  /* 0x0000004a3b3b7221 */ /* 0x000fe20000000000 */
[----:B-1----:R-:W-:Y:S01]  /*63d0*/  FADD R79, R29, R64 ;  /* 0x000000401d4f7221 */ /* 0x002fe20000000000 */
[----:B------:R-:W-:Y:S01]  /*63e0*/  FADD R74, R30, R43 ;  /* 0x0000002b1e4a7221 */ /* 0x000fe20000000000 */
[----:B------:R-:W-:Y:S01]  /*63f0*/  FADD R83, R46, R55 ;  /* 0x000000372e537221 */ /* 0x000fe20000000000 */
[----:B------:R-:W-:Y:S01]  /*6400*/  FADD R168, R9, R82 ;  /* 0x0000005209a87221 */ /* 0x000fe20000000000 */
[----:B------:R-:W1:Y:S01]  /*6410*/  MUFU.EX2 R86, R86 ;  /* 0x0000005600567308 */ /* 0x000e620000000800 */
[----:B------:R-:W-:Y:S01]  /*6420*/  FADD R9, R27, R62 ;  /* 0x0000003e1b097221 */ /* 0x000fe20000000000 */
[----:B------:R-:W-:Y:S01]  /*6430*/  FADD R171, R79, R84 ;  /* 0x000000544fab7221 */ /* 0x000fe20000000000 */
[----:B------:R-:W-:Y:S01]  /*6440*/  FADD R169, R74, R83 ;  /* 0x000000534aa97221 */ /* 0x000fe20000000000 */
[----:B------:R-:W-:Y:S01]  /*6450*/  FADD R82, R35, R8 ;  /* 0x0000000823527221 */ /* 0x000fe20000000000 */
[----:B------:R-:W-:Y:S01]  /*6460*/  @!P3 FMUL R26, R26, 0.5 ;  /* 0x3f0000001a1ab820 */ /* 0x000fe20000400000 */
[----:B------:R-:W-:Y:S01]  /*6470*/  FADD R74, R38, R77 ;  /* 0x0000004d264a7221 */ /* 0x000fe20000000000 */
[----:B------:R-:W-:Y:S01]  /*6480*/  FADD R79, R54, R7 ;  /* 0x00000007364f7221 */ /* 0x000fe20000000000 */
[----:B---3--:R-:W-:Y:S01]  /*6490*/  @!P4 FMUL R75, R75, R75 ;  /* 0x0000004b4b4bc220 */ /* 0x008fe20000400000 */
[----:B--2---:R-:W-:Y:S01]  /*64a0*/  @!P6 FMUL R87, R87, R87 ;  /* 0x000000575757e220 */ /* 0x004fe20000400000 */
[----:B------:R-:W-:Y:S01]  /*64b0*/  FADD R170, R9, R82 ;  /* 0x0000005209aa7221 */ /* 0x000fe20000000000 */
[----:B------:R-:W-:Y:S01]  /*64c0*/  FADD R172, R74, R79 ;  /* 0x0000004f4aac7221 */ /* 0x000fe20000000000 */
[----:B------:R-:W2:Y:S01]  /*64d0*/  MUFU.EX2 R9, R26 ;  /* 0x0000001a00097308 */ /* 0x000ea20000000800 */
[----:B------:R-:W-:Y:S01]  /*64e0*/  FADD R79, R31, R66 ;  /* 0x000000421f4f7221 */ /* 0x000fe20000000000 */
[----:B------:R-:W-:Y:S01]  /*64f0*/  FADD R74, R34, R47 ;  /* 0x0000002f224a7221 */ /* 0x000fe20000000000 */
[----:B------:R-:W-:Y:S01]  /*6500*/  FADD R83, R50, R75 ;  /* 0x0000004b32537221 */ /* 0x000fe20000000000 */
[----:B------:R-:W-:Y:S01]  /*6510*/  FADD R82, R42, R51 ;  /* 0x000000332a527221 */ /* 0x000fe20000000000 */
[----:B-1----:R-:W-:Y:S01]  /*6520*/  @!P5 FMUL R86, R86, R86 ;  /* 0x000000565656d220 */ /* 0x002fe20000400000 */
[----:B------:R-:W-:Y:S01]  /*6530*/  FADD R85, R58, R87 ;  /* 0x000000573a557221 */ /* 0x000fe20000000000 */
[----:B------:R-:W-:Y:S01]  /*6540*/  FADD R74, R74, R83 ;  /* 0x000000534a4a7221 */ /* 0x000fe20000000000 */
[----:B------:R-:W1:Y:S01]  /*6550*/  MUFU.EX2 R81, R81 ;  /* 0x0000005100517308 */ /* 0x000e620000000800 */
[----:B------:R-:W-:Y:S01]  /*6560*/  FADD R84, R39, R86 ;  /* 0x0000005627547221 */ /* 0x000fe20000000000 */
        /* <DEDUP_REMOVED lines=13> */
[----:B------:R-:W-:Y:S01]  /*6640*/  SHF.L.U32 R59, R6, 0x1f, RZ ;  /* 0x0000001f063b7819 */ /* 0x000fe200000006ff */
[----:B------:R-:W-:Y:S01]  /*6650*/  FADD R72, R63, R72 ;  /* 0x000000483f487221 */ /* 0x000fe20000000000 */
[----:B--2---:R-:W-:Y:S01]  /*6660*/  @!P3 FMUL R9, R9, R9 ;  /* 0x000000090909b220 */ /* 0x004fe20000400000 */
[----:B------:R-:W-:Y:S01]  /*6670*/  FADD R74, R79, R74 ;  /* 0x0000004a4f4a7221 */ /* 0x000fe20000000000 */
[----:B-1----:R-:W-:Y:S01]  /*6680*/  @!P2 FMUL R81, R81, R81 ;  /* 0x000000515151a220 */ /* 0x002fe20000400000 */
[----:B------:R-:W-:Y:S01]  /*6690*/  F2FP.BF16.F32.PACK_AB R29, R38, R29 ;  /* 0x0000001d261d723e */ /* 0x000fe200000010ff */
[----:B------:R1:W2:Y:S01]  /*66a0*/  SYNCS.PHASECHK.TRANS64.TRYWAIT P2, [UR11+0x3c000], R59 ;  /* 0x03c0003bff0075a7 */ /* 0x0002a2000804014b */
[----:B------:R-:W-:Y:S01]  /*66b0*/  F2FP.BF16.F32.PACK_AB R38, R41, R16 ;  /* 0x000000102926723e */ /* 0x000fe200000010ff */
[----:B------:R-:W-:Y:S01]  /*66c0*/  FFMA R2, R9, R2, R72 ;  /* 0x0000000209027223 */ /* 0x000fe20000000048 */
[----:B------:R-:W-:Y:S01]  /*66d0*/  F2FP.BF16.F32.PACK_AB R41, R43, R60 ;  /* 0x0000003c2b29723e */ /* 0x000fe200000010ff */
[----:B------:R-:W-:Y:S01]  /*66e0*/  FFMA R0, R81, R0, R74 ;  /* 0x0000000051007223 */ /* 0x000fe2000000004a */
[----:B------:R-:W-:Y:S01]  /*66f0*/  F2FP.BF16.F32.PACK_AB R25, R30, R25 ;  /* 0x000000191e19723e */ /* 0x000fe200000010ff */
[----:B------:R-:W-:Y:S01]  /*6700*/  FMUL R152, R152, R9 ;  /* 0x0000000998987220 */ /* 0x000fe20000400000 */
[----:B------:R-:W-:Y:S01]  /*6710*/  F2FP.BF16.F32.PACK_AB R27, R34, R27 ;  /* 0x0000001b221b723e */ /* 0x000fe200000010ff */
[----:B------:R-:W-:Y:S01]  /*6720*/  FMUL R153, R153, R9 ;  /* 0x0000000999997220 */ /* 0x000fe20000400000 */
[----:B------:R-:W-:Y:S01]  /*6730*/  F2FP.BF16.F32.PACK_AB R31, R42, R31 ;  /* 0x0000001f2a1f723e */ /* 0x000fe200000010ff */
[----:B------:R-:W-:Y:S01]  /*6740*/  FMUL R156, R156, R9 ;  /* 0x000000099c9c7220 */ /* 0x000fe20000400000 */
[----:B------:R-:W-:Y:S01]  /*6750*/  F2FP.BF16.F32.PACK_AB R37, R54, R37 ;  /* 0x000000253625723e */ /* 0x000fe200000010ff */
[-C--:B------:R-:W-:Y:S01]  /*6760*/  FMUL R157, R157, R9.reuse ;  /* 0x000000099d9d7220 */ /* 0x080fe20000400000 */
[----:B------:R-:W-:Y:S01]  /*6770*/  F2FP.BF16.F32.PACK_AB R43, R47, R62 ;  /* 0x0000003e2f2b723e */ /* 0x000fe200000010ff */
[-C--:B------:R-:W-:Y:S01]  /*6780*/  FMUL R160, R160, R9.reuse ;  /* 0x00000009a0a07220 */ /* 0x080fe20000400000 */
        /* <DEDUP_REMOVED lines=34> */
[----:B------:R-:W-:Y:S01]  /*69b0*/  FMUL R101, R101, R9 ;  /* 0x0000000965657220 */ /* 0x000fe20000400000 */
        /* <DEDUP_REMOVED lines=52> */
[----:B------:R-:W-:Y:S01]  /*6d00*/  F2FP.BF16.F32.PACK_AB R54, R56, R73 ;  /* 0x000000493836723e */ /* 0x000fe200000010ff */
[----:B-12---:R-:W-:Y:S06]  /*6d10*/  @!P0 BRA `(.L_x_27) ;  /* 0x0000000000048947 */ /* 0x006fec0003800000 */
[----:B------:R-:W-:Y:S01]  /*6d20*/  BPT.TRAP 0x1 ;  /* 0x000000040000795c */ /* 0x000fe20000300000 */
.L_x_27:
[----:B------:R-:W-:Y:S05]  /*6d30*/  @P2 BRA `(.L_x_28) ;  /* 0x0000000000082947 */ /* 0x000fea0003800000 */
[----:B------:R-:W1:Y:S02]  /*6d40*/  SYNCS.PHASECHK.TRANS64.TRYWAIT P2, [UR11+0x3c000], R59 ;  /* 0x03c0003bff0075a7 */ /* 0x000e64000804014b */
[----:B-1----:R-:W-:Y:S05]  /*6d50*/  @!P2 BRA `(.L_x_29) ;  /* 0x0000004800bca947 */ /* 0x002fea0003800000 */
.L_x_28:
[----:B------:R-:W-:Y:S01]  /*6d60*/  UIMAD UR14, UR10, 0xa00, UR5 ;  /* 0x00000a000a0e78a4 */ /* 0x000fe2000f8e0205 */
[----:B------:R-:W-:Y:S01]  /*6d70*/  WARPGROUP.ARRIVE ;  /* 0x00000000000079c5 */ /* 0x000fe20000000000 */
[----:B------:R-:W-:Y:S01]  /*6d80*/  UMOV UR15, 0x80000020 ;  /* 0x80000020000f7882 */ /* 0x000fe20000000000 */
[----:B------:R-:W-:Y:S01]  /*6d90*/  UMOV UR19, 0x80000020 ;  /* 0x8000002000137882 */ /* 0x000fe20000000000 */
[----:B------:R-:W-:Y:S01]  /*6da0*/  UIADD3 UR18, UR14, 0x200, URZ ;  /* 0x000002000e127890 */ /* 0x000fe2000fffe03f */
[----:B------:R-:W-:Y:S01]  /*6db0*/  F2FP.BF16.F32.PACK_AB R55, R87, R86 ;  /* 0x000000565737723e */ /* 0x000fe200000010ff */
[----:B------:R-:W-:Y:S01]  /*6dc0*/  UIADD3 UR22, UR14, 0x400, URZ ;  /* 0x000004000e167890 */ /* 0x000fe2000fffe03f */
[----:B------:R-:W-:Y:S02]  /*6dd0*/  UMOV UR23, 0x80000020 ;  /* 0x8000002000177882 */ /* 0x000fe40000000000 */
[----:B------:R-:W-:Y:S01]  /*6de0*/  HGMMA.64x32x16.F32.BF16 R152, R24, gdesc[UR12].tnspB, R152, gsb0 ;  /* 0x4060000c18987df0 */ /* 0x000fe20008001898 */
[----:B------:R-:W-:Y:S01]  /*6df0*/  UIADD3 UR26, UR14, 0x600, URZ ;  /* 0x000006000e1a7890 */ /* 0x000fe2000fffe03f */
[----:B------:R-:W-:Y:S01]  /*6e00*/  UMOV UR27, 0x80000020 ;  /* 0x80000020001b7882 */ /* 0x000fe20000000000 */
[----:B------:R-:W-:Y:S01]  /*6e10*/  UIADD3 UR30, UR14, 0x800, URZ ;  /* 0x000008000e1e7890 */ /* 0x000fe2000fffe03f */
[----:B------:R-:W-:Y:S01]  /*6e20*/  UMOV UR31, 0x80000020 ;  /* 0x80000020001f7882 */ /* 0x000fe20000000000 */
[----:B------:R-:W-:Y:S01]  /*6e30*/  UMOV UR15, 0x80000020 ;  /* 0x80000020000f7882 */ /* 0x000fe20000000000 */
[----:B------:R-:W-:-:S02]  /*6e40*/  WARPGROUP.DEPBAR.LE gsb0, 0x0 ;  /* 0x00008000000079c5 */ /* 0x000fc40000010000 */
        /* <DEDUP_REMOVED lines=169> */
[----:B------:R-:W-:Y:S01]  /*78e0*/  UIADD3 UR14, UR14, 0x9c0, URZ ;  /* 0x000009c00e0e7890 */ /* 0x000fe2000fffe03f */
        /* <DEDUP_REMOVED lines=18> */
.L_x_30:
[----:B------:R-:W-:-:S04]  /*7a10*/  ULEA UR11, UR4, UR36, 0x3 ;  /* 0x00000024040b7291 */ /* 0x000fc8000f8e183f */
[----:B------:R-:W-:-:S04]  /*7a20*/  UIADD3 UR11, UR11, 0x3c028, URZ ;  /* 0x0003c0280b0b7890 */ /* 0x000fc8000fffe03f */
[----:B------:R-:W-:-:S09]  /*7a30*/  UPRMT UR11, URZ, 0x654, UR11 ;  /* 0x000006543f0b7896 */ /* 0x000fd2000800000b */
[----:B------:R-:W-:Y:S01]  /*7a40*/  SYNCS.ARRIVE.TRANS64.RED.A1T0 RZ, [UR11], RZ ;  /* 0x000000ffffff79a7 */ /* 0x000fe2000810040b */
[----:B------:R-:W-:Y:S05]  /*7a50*/  @P1 BRA `(.L_x_31) ;  /* 0x0000000000041947 */ /* 0x000fea0003800000 */
[----:B------:R-:W-:Y:S01]  /*7a60*/  BPT.TRAP 0x1 ;  /* 0x000000040000795c */ /* 0x000fe20000300000 */
.L_x_31:
[----:B------:R-:W-:-:S04]  /*7a70*/  UIADD3 UR4, UR4, 0x1, URZ ;  /* 0x0000000104047890 */ /* 0x000fc8000fffe03f */
[----:B------:R-:W-:-:S04]  /*7a80*/  UISETP.NE.AND UP0, UPT, UR4, 0x5, UPT ;  /* 0x000000050400788c */ /* 0x000fc8000bf05270 */
[----:B------:R-:W-:Y:S01]  /*7a90*/  USEL UR11, UR4, URZ, UP0 ;  /* 0x0000003f040b7287 */ /* 0x000fe20008000000 */
[----:B------:R-:W-:Y:S11]  /*7aa0*/  @!P0 BRA `(.L_x_32) ;  /* 0x0000000000048947 */ /* 0x000ff60003800000 */
[----:B------:R-:W-:Y:S01]  /*7ab0*/  BPT.TRAP 0x1 ;  /* 0x000000040000795c */ /* 0x000fe20000300000 */
.L_x_32:
[----:B------:R-:W-:-:S04]  /*7ac0*/  ULEA UR4, UR11, UR36, 0x3 ;  /* 0x000000240b047291 */ /* 0x000fc8000f8e183f */
[----:B------:R-:W-:-:S04]  /*7ad0*/  UIADD3 UR4, UR4, 0x3c028, URZ ;  /* 0x0003c02804047890 */ /* 0x000fc8000fffe03f */
[----:B------:R-:W-:-:S09]  /*7ae0*/  UPRMT UR4, URZ, 0x654, UR4 ;  /* 0x000006543f047896 */ /* 0x000fd20008000004 */
[----:B------:R-:W-:Y:S01]  /*7af0*/  SYNCS.ARRIVE.TRANS64.RED.A1T0 RZ, [UR4], RZ ;  /* 0x000000ffffff79a7 */ /* 0x000fe20008100404 */
[----:B------:R-:W-:Y:S05]  /*7b00*/  @P1 BRA `(.L_x_33) ;  /* 0x0000000000041947 */ /* 0x000fea0003800000 */
[----:B------:R-:W-:Y:S01]  /*7b10*/  BPT.TRAP 0x1 ;  /* 0x000000040000795c */ /* 0x000fe20000300000 */
.L_x_33:
[----:B------:R-:W-:Y:S01]  /*7b20*/  UIADD3 UR10, UR10, 0x1, URZ ;  /* 0x000000010a0a7890 */ /* 0x000fe2000fffe03f */
[C---:B------:R-:W-:Y:S01]  /*7b30*/  ISETP.GT.AND P2, PT, R5.reuse, 0x2, PT ;  /* 0x000000020500780c */ /* 0x040fe20003f44270 */
[----:B------:R-:W-:Y:S01]  /*7b40*/  UIADD3 UR4, UR11, 0x1, URZ ;  /* 0x000000010b047890 */ /* 0x000fe2000fffe03f */
[----:B------:R-:W-:Y:S01]  /*7b50*/  IADD3 R5, R5, -0x1, RZ ;  /* 0xffffffff05057810 */ /* 0x000fe20007ffe0ff */
[----:B------:R-:W-:Y:S01]  /*7b60*/  UISETP.NE.AND UP2, UPT, UR10, 0x5, UPT ;  /* 0x000000050a00788c */ /* 0x000fe2000bf45270 */
[----:B------:R-:W-:Y:S01]  /*7b70*/  MOV R7, R3 ;  /* 0x0000000300077202 */ /* 0x000fe20000000f00 */
[----:B------:R-:W-:Y:S01]  /*7b80*/  UISETP.NE.AND UP0, UPT, UR4, 0x5, UPT ;  /* 0x000000050400788c */ /* 0x000fe2000bf05270 */
[----:B------:R-:W-:Y:S01]  /*7b90*/  MOV R9, R4 ;  /* 0x0000000400097202 */ /* 0x000fe20000000f00 */
[----:B------:R-:W-:Y:S02]  /*7ba0*/  USEL UR11, URZ, 0x1, UP2 ;  /* 0x000000013f0b7887 */ /* 0x000fe40009000000 */
[----:B------:R-:W-:-:S02]  /*7bb0*/  USEL UR4, UR4, URZ, UP0 ;  /* 0x0000003f04047287 */ /* 0x000fc40008000000 */
[----:B------:R-:W-:Y:S02]  /*7bc0*/  USEL UR38, UR10, URZ, UP2 ;  /* 0x0000003f0a267287 */ /* 0x000fe40009000000 */
[----:B------:R-:W-:Y:S01]  /*7bd0*/  LOP3.LUT R6, R6, UR11, RZ, 0x3c, !PT ;  /* 0x0000000b06067c12 */ /* 0x000fe2000f8e3cff */
[----:B------:R-:W-:Y:S09]  /*7be0*/  @P2 BRA `(.L_x_34) ;  /* 0xffffffc800182947 */ /* 0x000ff2000383ffff */
.L_x_23:
[----:B------:R-:W2:Y:S01]  /*7bf0*/  SHFL.BFLY PT, R5, R2, 0x1, 0x1f ;  /* 0x0c201f0002057f89 */ /* 0x000ea200000e0000 */
[----:B------:R-:W-:Y:S01]  /*7c00*/  BSSY B0, `(.L_x_35) ;  /* 0x0000023000007945 */ /* 0x000fe20003800000 */
[----:B------:R-:W-:Y:S02]  /*7c10*/  MOV R9, 0x7f800000 ;  /* 0x7f80000000097802 */ /* 0x000fe40000000f00 */
[----:B------:R-:W3:Y:S01]  /*7c20*/  SHFL.BFLY PT, R7, R0, 0x1, 0x1f ;  /* 0x0c201f0000077f89 */ /* 0x000ee200000e0000 */
[----:B------:R-:W-:Y:S02]  /*7c30*/  MOV R10, 0x3f800000 ;  /* 0x3f800000000a7802 */ /* 0x000fe40000000f00 */
[----:B------:R-:W-:Y:S01]  /*7c40*/  MOV R11, 0x7f800000 ;  /* 0x7f800000000b7802 */ /* 0x000fe20000000f00 */
[----:B--2---:R-:W-:Y:S01]  /*7c50*/  FADD R5, R5, R2 ;  /* 0x0000000205057221 */ /* 0x004fe20000000000 */
[----:B---3--:R-:W-:-:S04]  /*7c60*/  FADD R14, R7, R0 ;  /* 0x00000000070e7221 */ /* 0x008fc80000000000 */
[----:B------:R-:W2:Y:S04]  /*7c70*/  SHFL.BFLY PT, R6, R5, 0x2, 0x1f ;  /* 0x0c401f0005067f89 */ /* 0x000ea800000e0000 */
[----:B------:R-:W1:Y:S01]  /*7c80*/  SHFL.BFLY PT, R15, R14, 0x2, 0x1f ;  /* 0x0c401f000e0f7f89 */ /* 0x000e6200000e0000 */
[C---:B--2---:R-:W-:Y:S01]  /*7c90*/  FSETP.NE.AND P0, PT, R5.reuse, -R6, PT ;  /* 0x800000060500720b */ /* 0x044fe20003f05000 */
[----:B------:R-:W-:Y:S01]  /*7ca0*/  FADD R2, R5, R6 ;  /* 0x0000000605027221 */ /* 0x000fe20000000000 */
[----:B------:R-:W-:Y:S01]  /*7cb0*/  MOV R6, 0x3f800000 ;  /* 0x3f80000000067802 */ /* 0x000fe20000000f00 */
[----:B-1----:R-:W-:-:S10]  /*7cc0*/  FADD R8, R14, R15 ;  /* 0x0000000f0e087221 */ /* 0x002fd40000000000 */
[----:B------:R-:W-:Y:S05]  /*7cd0*/  @!P0 BRA `(.L_x_36) ;  /* 0x0000000000548947 */ /* 0x000fea0003800000 */
[----:B------:R-:W-:Y:S01]  /*7ce0*/  IADD3 R0, R2, 0x1800000, RZ ;  /* 0x0180000002007810 */ /* 0x000fe20007ffe0ff */
[----:B------:R-:W-:Y:S03]  /*7cf0*/  BSSY B1, `(.L_x_37) ;  /* 0x000000c000017945 */ /* 0x000fe60003800000 */
[----:B------:R-:W-:-:S04]  /*7d00*/  LOP3.LUT R0, R0, 0x7f800000, RZ, 0xc0, !PT ;  /* 0x7f80000000007812 */ /* 0x000fc800078ec0ff */
[----:B------:R-:W-:-:S13]  /*7d10*/  ISETP.GT.U32.AND P0, PT, R0, 0x1ffffff, PT ;  /* 0x01ffffff0000780c */ /* 0x000fda0003f04070 */
[----:B------:R-:W-:Y:S05]  /*7d20*/  @P0 BRA `(.L_x_38) ;  /* 0x0000000000100947 */ /* 0x000fea0003800000 */
[----:B------:R-:W-:-:S07]  /*7d30*/  MOV R13, 0x7d50 ;  /* 0x00007d50000d7802 */ /* 0x000fce0000000f00 */
[----:B------:R-:W-:Y:S05]  /*7d40*/  CALL.REL.NOINC `($__internal_0_$__cuda_sm20_rcp_rn_f32_slowpath) ;  /* 0x0000003c00687944 */ /* 0x000fea0003c00000 */
[----:B------:R-:W-:Y:S01]  /*7d50*/  MOV R6, R5 ;  /* 0x0000000500067202 */ /* 0x000fe20000000f00 */
[----:B------:R-:W-:Y:S06]  /*7d60*/  BRA `(.L_x_39) ;  /* 0x0000000000107947 */ /* 0x000fec0003800000 */
.L_x_38:
[----:B------:R-:W1:Y:S02]  /*7d70*/  MUFU.RCP R5, R2 ;  /* 0x0000000200057308 */ /* 0x000e640000001000 */
[----:B-1----:R-:W-:-:S04]  /*7d80*/  FFMA R0, R2, R5, -1 ;  /* 0xbf80000002007423 */ /* 0x002fc80000000005 */
[----:B------:R-:W-:-:S04]  /*7d90*/  FADD.FTZ R0, -R0, -RZ ;  /* 0x800000ff00007221 */ /* 0x000fc80000010100 */
[----:B------:R-:W-:-:S07]  /*7da0*/  FFMA R6, R5, R0, R5 ;  /* 0x0000000005067223 */ /* 0x000fce0000000005 */
.L_x_39:
[----:B------:R-:W-:Y:S05]  /*7db0*/  BSYNC B1 ;  /* 0x0000000000017941 */ /* 0x000fea0003800000 */
.L_x_37:
[----:B------:R-:W-:Y:S01]  /*7dc0*/  FSETP.GEU.AND P0, PT, |R2|, 1.175494350822287508e-38, PT ;  /* 0x008000000200780b */ /* 0x000fe20003f0e200 */
[----:B------:R-:W-:-:S12]  /*7dd0*/  ULDC UR4, c[0x0][0x600] ;  /* 0x0001800000047ab9 */ /* 0x000fd80000000800 */
[----:B------:R-:W-:-:S04]  /*7de0*/  @!P0 FMUL R2, R2, 16777216 ;  /* 0x4b80000002028820 */ /* 0x000fc80000400000 */
[----:B------:R-:W1:Y:S02]  /*7df0*/  MUFU.LG2 R0, R2 ;  /* 0x0000000200007308 */ /* 0x000e640000000c00 */
[----:B-1----:R-:W-:-:S04]  /*7e00*/  @!P0 FADD R0, R0, -24 ;  /* 0xc1c0000000008421 */ /* 0x002fc80000000000 */
[----:B------:R-:W-:-:S04]  /*7e10*/  FMUL R0, R0, 0.69314718246459960938 ;  /* 0x3f31721800007820 */ /* 0x000fc80000400000 */
[----:B------:R-:W-:-:S07]  /*7e20*/  FFMA R11, R3, UR4, R0 ;  /* 0x00000004030b7c23 */ /* 0x000fce0008000000 */
.L_x_36:
[----:B------:R-:W-:Y:S05]  /*7e30*/  BSYNC B0 ;  /* 0x0000000000007941 */ /* 0x000fea0003800000 */
.L_x_35:
[----:B------:R-:W-:Y:S01]  /*7e40*/  FSETP.NE.AND P0, PT, R14, -R15, PT ;  /* 0x8000000f0e00720b */ /* 0x000fe20003f05000 */
[----:B------:R-:W-:Y:S01]  /*7e50*/  ULDC UR4, c[0x0][0x608] ;  /* 0x0001820000047ab9 */ /* 0x000fe20000000800 */
[----:B------:R-:W-:Y:S01]  /*7e60*/  BSSY B0, `(.L_x_40) ;  /* 0x0000041000007945 */ /* 0x000fe20003800000 */
[----:B------:R-:W-:-:S04]  /*7e70*/  FMUL R6, R6, UR4 ;  /* 0x0000000406067c20 */ /* 0x000fc80008400000 */
        /* <DEDUP_REMOVED lines=40> */
[----:B------:R-:W-:Y:S06]  /*8100*/  @!P0 BRA `(.L_x_41) ;  /* 0x0000000000588947 */ /* 0x000fec0003800000 */
[----:B------:R-:W-:Y:S01]  /*8110*/  IADD3 R0, R8, 0x1800000, RZ ;  /* 0x0180000008007810 */ /* 0x000fe20007ffe0ff */
[----:B------:R-:W-:Y:S03]  /*8120*/  BSSY B1, `(.L_x_42) ;  /* 0x000000d000017945 */ /* 0x000fe60003800000 */
[----:B------:R-:W-:-:S04]  /*8130*/  LOP3.LUT R0, R0, 0x7f800000, RZ, 0xc0, !PT ;  /* 0x7f80000000007812 */ /* 0x000fc800078ec0ff */
[----:B------:R-:W-:-:S13]  /*8140*/  ISETP.GT.U32.AND P0, PT, R0, 0x1ffffff, PT ;  /* 0x01ffffff0000780c */ /* 0x000fda0003f04070 */
[----:B------:R-:W-:Y:S05]  /*8150*/  @P0 BRA `(.L_x_43) ;  /* 0x0000000000140947 */ /* 0x000fea0003800000 */
[----:B------:R-:W-:Y:S02]  /*8160*/  MOV R2, R8 ;  /* 0x0000000800027202 */ /* 0x000fe40000000f00 */
[----:B------:R-:W-:-:S07]  /*8170*/  MOV R13, 0x8190 ;  /* 0x00008190000d7802 */ /* 0x000fce0000000f00 */
[----:B------:R-:W-:Y:S05]  /*8180*/  CALL.REL.NOINC `($__internal_0_$__cuda_sm20_rcp_rn_f32_slowpath) ;  /* 0x0000003800587944 */ /* 0x000fea0003c00000 */
[----:B------:R-:W-:Y:S01]  /*8190*/  MOV R10, R5 ;  /* 0x00000005000a7202 */ /* 0x000fe20000000f00 */
[----:B------:R-:W-:Y:S06]  /*81a0*/  BRA `(.L_x_44) ;  /* 0x0000000000107947 */ /* 0x000fec0003800000 */
.L_x_43:
[----:B------:R-:W1:Y:S02]  /*81b0*/  MUFU.RCP R3, R8 ;  /* 0x0000000800037308 */ /* 0x000e640000001000 */
[----:B-1----:R-:W-:-:S04]  /*81c0*/  FFMA R0, R8, R3, -1 ;  /* 0xbf80000008007423 */ /* 0x002fc80000000003 */
[----:B------:R-:W-:-:S04]  /*81d0*/  FADD.FTZ R0, -R0, -RZ ;  /* 0x800000ff00007221 */ /* 0x000fc80000010100 */
[----:B------:R-:W-:-:S07]  /*81e0*/  FFMA R10, R3, R0, R3 ;  /* 0x00000000030a7223 */ /* 0x000fce0000000003 */
.L_x_44:
[----:B------:R-:W-:Y:S05]  /*81f0*/  BSYNC B1 ;  /* 0x0000000000017941 */ /* 0x000fea0003800000 */
.L_x_42:
[----:B------:R-:W-:Y:S01]  /*8200*/  FSETP.GEU.AND P0, PT, |R8|, 1.175494350822287508e-38, PT ;  /* 0x008000000800780b */ /* 0x000fe20003f0e200 */
[----:B------:R-:W-:-:S12]  /*8210*/  ULDC UR4, c[0x0][0x600] ;  /* 0x0001800000047ab9 */ /* 0x000fd80000000800 */
[----:B------:R-:W-:-:S04]  /*8220*/  @!P0 FMUL R8, R8, 16777216 ;  /* 0x4b80000008088820 */ /* 0x000fc80000400000 */
[----:B------:R-:W1:Y:S02]  /*8230*/  MUFU.LG2 R0, R8 ;  /* 0x0000000800007308 */ /* 0x000e640000000c00 */
[----:B-1----:R-:W-:-:S04]  /*8240*/  @!P0 FADD R0, R0, -24 ;  /* 0xc1c0000000008421 */ /* 0x002fc80000000000 */
[----:B------:R-:W-:-:S04]  /*8250*/  FMUL R9, R0, 0.69314718246459960938 ;  /* 0x3f31721800097820 */ /* 0x000fc80000400000 */
[----:B------:R-:W-:-:S07]  /*8260*/  FFMA R9, R4, UR4, R9 ;  /* 0x0000000404097c23 */ /* 0x000fce0008000009 */
.L_x_41:
[----:B------:R-:W-:Y:S05]  /*8270*/  BSYNC B0 ;  /* 0x0000000000007941 */ /* 0x000fea0003800000 */
.L_x_40:
[----:B------:R-:W-:Y:S01]  /*8280*/  UIADD3 UR4, UR37, -0x1, URZ ;  /* 0xffffffff25047890 */ /* 0x000fe2000fffe03f */
[----:B------:R-:W1:Y:S01]  /*8290*/  S2R R2, SR_TID.X ;  /* 0x0000000000027919 */ /* 0x000e620000002100 */
[----:B------:R-:W-:Y:S01]  /*82a0*/  ULDC UR5, c[0x0][0x608] ;  /* 0x0001820000057ab9 */ /* 0x000fe20000000800 */
[----:B------:R-:W-:Y:S01]  /*82b0*/  ULDC.64 UR8, c[0x0][0x208] ;  /* 0x0000820000087ab9 */ /* 0x000fe20000000a00 */
[----:B------:R-:W-:Y:S02]  /*82c0*/  FMUL R10, R10, UR5 ;  /* 0x000000050a0a7c20 */ /* 0x000fe40008400000 */
[----:B------:R-:W-:Y:S01]  /*82d0*/  ISETP.NE.AND P0, PT, RZ, UR4, PT ;  /* 0x00000004ff007c0c */ /* 0x000fe2000bf05270 */
[----:B------:R-:W-:Y:S01]  /*82e0*/  ULEA UR4, UR37, UR36, 0x3 ;  /* 0x0000002425047291 */ /* 0x000fe2000f8e183f */
[-C--:B------:R-:W-:Y:S01]  /*82f0*/  FMUL R19, R154, R10.reuse ;  /* 0x0000000a9a137220 */ /* 0x080fe20000400000 */
[-C--:B------:R-:W-:Y:S01]  /*8300*/  FMUL R155, R155, R10.reuse ;  /* 0x0000000a9b9b7220 */ /* 0x080fe20000400000 */
[----:B------:R-:W-:Y:S01]  /*8310*/  SEL R0, RZ, 0x1, P0 ;  /* 0x00000001ff007807 */ /* 0x000fe20000000000 */
[-C--:B------:R-:W-:Y:S01]  /*8320*/  FMUL R23, R158, R10.reuse ;  /* 0x0000000a9e177220 */ /* 0x080fe20000400000 */
[-C--:B------:R-:W-:Y:S01]  /*8330*/  FMUL R159, R159, R10.reuse ;  /* 0x0000000a9f9f7220 */ /* 0x080fe20000400000 */
[-C--:B------:R-:W-:Y:S01]  /*8340*/  FMUL R25, R162, R10.reuse ;  /* 0x0000000aa2197220 */ /* 0x080fe20000400000 */
[----:B------:R-:W-:Y:S01]  /*8350*/  SHF.L.U32 R0, R0, 0x1f, RZ ;  /* 0x0000001f00007819 */ /* 0x000fe200000006ff */
[-C--:B------:R-:W-:Y:S01]  /*8360*/  FMUL R163, R163, R10.reuse ;  /* 0x0000000aa3a37220 */ /* 0x080fe20000400000 */
[-C--:B------:R-:W-:Y:S01]  /*8370*/  FMUL R27, R166, R10.reuse ;  /* 0x0000000aa61b7220 */ /* 0x080fe20000400000 */
[-C--:B------:R-:W-:Y:S01]  /*8380*/  FMUL R167, R167, R10.reuse ;  /* 0x0000000aa7a77220 */ /* 0x080fe20000400000 */
[----:B------:R-:W2:Y:S01]  /*8390*/  SYNCS.PHASECHK.TRANS64.TRYWAIT P0, [UR4+0x3c098], R0 ;  /* 0x03c09800ff0075a7 */ /* 0x000ea20008000144 */
        /* <DEDUP_REMOVED lines=14> */
[----:B-1----:R-:W-:Y:S01]  /*8480*/  LOP3.LUT P1, RZ, R2, 0x3, RZ, 0xc0, !PT ;  /* 0x0000000302ff7812 */ /* 0x002fe2000782c0ff */
[-C--:B------:R-:W-:Y:S01]  /*8490*/  FMUL R43, R134, R10.reuse ;  /* 0x0000000a862b7220 */ /* 0x080fe20000400000 */
[----:B------:R-:W-:Y:S01]  /*84a0*/  FMUL R135, R135, R10 ;  /* 0x0000000a87877220 */ /* 0x000fe20000400000 */
[----:B------:R-:W-:Y:S01]  /*84b0*/  LOP3.LUT R16, R2, 0x7f, RZ, 0xc0, !PT ;  /* 0x0000007f02107812 */ /* 0x000fe200078ec0ff */
[----:B--2---:R-:W-:Y:S09]  /*84c0*/  @!P0 BRA `(.L_x_45) ;  /* 0x0000003000f88947 */ /* 0x004ff20003800000 */
.L_x_100:
[----:B------:R-:W-:Y:S01]  /*84d0*/  USHF.L.U32 UR42, UR7, 0x6, URZ ;  /* 0x00000006072a7899 */ /* 0x000fe2000800063f */
[----:B------:R-:W-:Y:S01]  /*84e0*/  BSSY B0, `(.L_x_46) ;  /* 0x0000018000007945 */ /* 0x000fe20003800000 */
[----:B------:R-:W-:-:S03]  /*84f0*/  SHF.R.U32.HI R17, RZ, 0x5, R16 ;  /* 0x00000005ff117819 */ /* 0x000fc60000011610 */
[----:B------:R-:W-:Y:S07]  /*8500*/  @P1 BRA `(.L_x_47) ;  /* 0x0000000000541947 */ /* 0x000fee0003800000 */
[----:B------:R-:W2:Y:S01]  /*8510*/  S2UR UR4, SR_CTAID.Y ;  /* 0x00000000000479c3 */ /* 0x000ea20000002600 */
[----:B-1----:R-:W-:Y:S01]  /*8520*/  SHF.R.U32.HI R0, RZ, 0x2, R2 ;  /* 0x00000002ff007819 */ /* 0x002fe20000011602 */
[----:B------:R-:W-:Y:S01]  /*8530*/  ULDC.64 UR6, c[0x0][0x688] ;  /* 0x0001a20000067ab9 */ /* 0x000fe20000000a00 */
[----:B------:R-:W-:Y:S02]  /*8540*/  SHF.L.U32 R3, R17, 0x4, RZ ;  /* 0x0000000411037819 */ /* 0x000fe400000006ff */
[----:B------:R-:W-:-:S03]  /*8550*/  LOP3.LUT R0, R0, 0x7, RZ, 0xc0, !PT ;  /* 0x0000000700007812 */ /* 0x000fc600078ec0ff */
[----:B------:R-:W1:Y:S01]  /*8560*/  S2UR UR5, SR_CTAID.Z ;  /* 0x00000000000579c3 */ /* 0x000e620000002700 */
[----:B------:R-:W-:-:S04]  /*8570*/  LOP3.LUT R0, R3, 0xfffffff0, R0, 0xe2, !PT ;  /* 0xfffffff003007812 */ /* 0x000fc800078ee200 */
[----:B------:R-:W-:-:S04]  /*8580*/  IADD3 R3, R0, UR42, RZ ;  /* 0x0000002a00037c10 */ /* 0x000fc8000fffe0ff */
[----:B------:R-:W-:Y:S01]  /*8590*/  IADD3 R2, R3, 0x8, RZ ;  /* 0x0000000803027810 */ /* 0x000fe20007ffe0ff */
[----:B--2---:R-:W-:-:S04]  /*85a0*/  UIMAD UR4, UR4, UR6, UR42 ;  /* 0x00000006040472a4 */ /* 0x004fc8000f8e022a */
[----:B-1----:R-:W-:-:S03]  /*85b0*/  UIMAD UR4, UR5, UR7, UR4 ;  /* 0x00000007050472a4 */ /* 0x002fc6000f8e0204 */
[----:B------:R-:W-:Y:S02]  /*85c0*/  ULDC UR5, c[0x0][0x288] ;  /* 0x0000a20000057ab9 */ /* 0x000fe40000000800 */
[----:B------:R-:W-:Y:S02]  /*85d0*/  ISETP.GE.U32.AND P0, PT, R3, UR5, PT ;  /* 0x0000000503007c0c */ /* 0x000fe4000bf06070 */
[----:B------:R-:W-:Y:S02]  /*85e0*/  IADD3 R0, P2, R0, UR4, RZ ;  /* 0x0000000400007c10 */ /* 0x000fe4000ff5e0ff */
[----:B------:R-:W-:Y:S01]  /*85f0*/  ISETP.GE.U32.AND P1, PT, R2, UR5, PT ;  /* 0x0000000502007c0c */ /* 0x000fe2000bf26070 */
[----:B------:R-:W-:Y:S01]  /*8600*/  ULDC.64 UR4, c[0x0][0x680] ;  /* 0x0001a00000047ab9 */ /* 0x000fe20000000a00 */
[----:B------:R-:W-:Y:S02]  /*8610*/  IADD3.X R3, RZ, RZ, RZ, P2, !PT ;  /* 0x000000ffff037210 */ /* 0x000fe400017fe4ff */
[----:B------:R-:W-:-:S04]  /*8620*/  LEA R2, P2, R0, UR4, 0x2 ;  /* 0x0000000400027c11 */ /* 0x000fc8000f8410ff */
[----:B------:R-:W-:-:S05]  /*8630*/  LEA.HI.X R3, R0, UR5, R3, 0x2, P2 ;  /* 0x0000000500037c11 */ /* 0x000fca00090f1403 */
[----:B------:R2:W-:Y:S04]  /*8640*/  @!P0 STG.E desc[UR8][R2.64], R11 ;  /* 0x0000000b02008986 */ /* 0x0005e8000c101908 */
[----:B------:R2:W-:Y:S02]  /*8650*/  @!P1 STG.E desc[UR8][R2.64+0x20], R9 ;  /* 0x0000200902009986 */ /* 0x0005e4000c101908 */
.L_x_47:
[----:B------:R-:W-:Y:S05]  /*8660*/  BSYNC B0 ;  /* 0x0000000000007941 */ /* 0x000fea0003800000 */
.L_x_46:
[----:B------:R-:W-:Y:S01]  /*8670*/  ULDC.64 UR4, c[0x0][0x730] ;  /* 0x0001cc0000047ab9 */ /* 0x000fe20000000a00 */
[-C--:B------:R-:W-:Y:S01]  /*8680*/  FMUL R45, R106, R10.reuse ;  /* 0x0000000a6a2d7220 */ /* 0x080fe20000400000 */
[----:B------:R-:W-:Y:S01]  /*8690*/  ISETP.NE.U32.AND P0, PT, RZ, UR4, PT ;  /* 0x00000004ff007c0c */ /* 0x000fe2000bf05070 */
[-C--:B------:R-:W-:Y:S01]  /*86a0*/  FMUL R107, R107, R10.reuse ;  /* 0x0000000a6b6b7220 */ /* 0x080fe20000400000 */
[-C--:B------:R-:W-:Y:S01]  /*86b0*/  FMUL R47, R110, R10.reuse ;  /* 0x0000000a6e2f7220 */ /* 0x080fe20000400000 */
[-C--:B------:R-:W-:Y:S01]  /*86c0*/  FMUL R111, R111, R10.reuse ;  /* 0x0000000a6f6f7220 */ /* 0x080fe20000400000 */
[----:B------:R-:W-:Y:S01]  /*86d0*/  ISETP.NE.AND.EX P0, PT, RZ, UR5, PT, P0 ;  /* 0x00000005ff007c0c */ /* 0x000fe2000bf05300 */
        /* <DEDUP_REMOVED lines=12> */
[----:B------:R-:W-:Y:S06]  /*87a0*/  @P0 BRA `(.L_x_48) ;  /* 0x0000000000200947 */ /* 0x000fec0003800000 */
[----:B------:R-:W-:Y:S02]  /*87b0*/  ULDC.64 UR4, c[0x0][0x728] ;  /* 0x0001ca0000047ab9 */ /* 0x000fe40000000a00 */
[----:B------:R-:W-:-:S04]  /*87c0*/  ISETP.NE.U32.AND P0, PT, RZ, UR4, PT ;  /* 0x00000004ff007c0c */ /* 0x000fc8000bf05070 */
[----:B------:R-:W-:-:S13]  /*87d0*/  ISETP.NE.AND.EX P0, PT, RZ, UR5, PT, P0 ;  /* 0x00000005ff007c0c */ /* 0x000fda000bf05300 */
[----:B------:R-:W-:Y:S05]  /*87e0*/  @!P0 BRA `(.L_x_49) ;  /* 0x00000000000c8947 */ /* 0x000fea0003800000 */
[----:B-12---:R-:W1:Y:S02]  /*87f0*/  LDC.64 R2, c[0x0][0x728] ;  /* 0x0001ca00ff027b82 */ /* 0x006e640000000a00 */
[----:B-1----:R4:W5:Y:S01]  /*8800*/  LDG.E R2, desc[UR8][R2.64] ;  /* 0x0000000802027981 */ /* 0x002962000c1e1900 */
[----:B------:R-:W-:Y:S05]  /*8810*/  BRA `(.L_x_48) ;  /* 0x0000000000047947 */ /* 0x000fea0003800000 */
.L_x_49:
[----:B--2---:R-:W3:Y:S02]  /*8820*/  LDC R2, c[0x0][0x720] ;  /* 0x0001c800ff027b82 */ /* 0x004ee40000000800 */
.L_x_48:
[----:B-1----:R-:W-:Y:S02]  /*8830*/  MOV R0, RZ ;  /* 0x000000ff00007202 */ /* 0x002fe40000000f00 */
[----:B---3-5:R-:W-:Y:S02]  /*8840*/  MOV R46, R2 ;  /* 0x00000002002e7202 */ /* 0x028fe40000000f00 */
[----:B------:R-:W-:-:S13]  /*8850*/  LOP3.LUT P0, RZ, R0, 0x1bf, RZ, 0xc0, !PT ;  /* 0x000001bf00ff7812 */ /* 0x000fda000780c0ff */
[----:B------:R-:W-:Y:S05]  /*8860*/  @!P0 BRA `(.L_x_50) ;  /* 0x0000000000408947 */ /* 0x000fea0003800000 */
[----:B------:R-:W-:Y:S01]  /*8870*/  MOV R0, 0x0 ;  /* 0x0000000000007802 */ /* 0x000fe20000000f00 */
[----:B------:R-:W-:Y:S01]  /*8880*/  ULDC.64 UR4, c[0x4][0x70] ;  /* 0x01001c0000047ab9 */ /* 0x000fe20000000a00 */
[----:B------:R-:W-:Y:S01]  /*8890*/  ULDC.64 UR6, c[0x4][0x8] ;  /* 0x0100020000067ab9 */ /* 0x000fe20000000a00 */
[----:B------:R-:W-:Y:S01]  /*88a0*/  MOV R4, UR4 ;  /* 0x0000000400047c02 */ /* 0x000fe20008000f00 */
[----:B--2-4-:R1:W2:Y:S01]  /*88b0*/  LDC.64 R2, c[0x4][R0] ;  /* 0x0100000000027b82 */ /* 0x0142a20000000a00 */
[----:B------:R-:W-:Y:S01]  /*88c0*/  MOV R5, UR5 ;  /* 0x0000000500057c02 */ /* 0x000fe20008000f00 */
[----:B------:R-:W-:Y:S01]  /*88d0*/  ULDC.64 UR4, c[0x4][0x78] ;  /* 0x01001e0000047ab9 */ /* 0x000fe20000000a00 */
[----:B------:R-:W-:Y:S02]  /*88e0*/  MOV R10, UR6 ;  /* 0x00000006000a7c02 */ /* 0x000fe40008000f00 */
[----:B------:R-:W-:Y:S02]  /*88f0*/  MOV R6, UR4 ;  /* 0x0000000400067c02 */ /* 0x000fe40008000f00 */
[----:B------:R-:W-:-:S02]  /*8900*/  MOV R7, UR5 ;  /* 0x0000000500077c02 */ /* 0x000fc40008000f00 */
[----:B------:R-:W-:Y:S02]  /*8910*/  MOV R11, UR7 ;  /* 0x00000007000b7c02 */ /* 0x000fe40008000f00 */
[----:B------:R-:W-:Y:S02]  /*8920*/  MOV R8, 0x70 ;  /* 0x0000007000087802 */ /* 0x000fe40000000f00 */
[----:B------:R-:W-:Y:S02]  /*8930*/  MOV R12, 0x1 ;  /* 0x00000001000c7802 */ /* 0x000fe40000000f00 */
[----:B-1----:R-:W-:-:S07]  /*8940*/  MOV R13, RZ ;  /* 0x000000ff000d7202 */ /* 0x002fce0000000f00 */
[----:B------:R-:W-:-:S07]  /*8950*/  LEPC R20, `(.L_x_50) ;  /* 0x000000001014794e */ /* 0x000fce0000000000 */
[----:B--2---:R-:W-:Y:S05]  /*8960*/  CALL.ABS.NOINC R2 ;  /* 0x0000000002007343 */ /* 0x004fea0003c00000 */
.L_x_50:
[----:B------:R-:W-:Y:S01]  /*8970*/  UIADD3 UR4, UR37, -0x1, URZ ;  /* 0xffffffff25047890 */ /* 0x000fe2000fffe03f */
[----:B------:R-:W-:-:S05]  /*8980*/  MOV R22, UR36 ;  /* 0x0000002400167c02 */ /* 0x000fca0008000f00 */
[----:B--2-4-:R-:W-:-:S05]  /*8990*/  MOV R3, UR4 ;  /* 0x0000000400037c02 */ /* 0x014fca0008000f00 */
[----:B------:R-:W-:-:S05]  /*89a0*/  IMAD R22, R3, 0x2200, R22 ;  /* 0x0000220003167824 */ /* 0x000fca00078e0216 */
[----:B------:R-:W-:-:S13]  /*89b0*/  LOP3.LUT P0, RZ, R22, 0x1b0, RZ, 0xc0, !PT ;  /* 0x000001b016ff7812 */ /* 0x000fda000780c0ff */
[----:B------:R-:W-:Y:S05]  /*89c0*/  @!P0 BRA `(.L_x_51) ;  /* 0x0000000000408947 */ /* 0x000fea0003800000 */
[----:B------:R-:W-:Y:S01]  /*89d0*/  MOV R0, 0x0 ;  /* 0x0000000000007802 */ /* 0x000fe20000000f00 */
[----:B------:R-:W-:Y:S01]  /*89e0*/  ULDC.64 UR4, c[0x4][0x70] ;  /* 0x01001c0000047ab9 */ /* 0x000fe20000000a00 */
[----:B------:R-:W-:Y:S01]  /*89f0*/  ULDC.64 UR6, c[0x4][0x78] ;  /* 0x01001e0000067ab9 */ /* 0x000fe20000000a00 */
[----:B------:R-:W-:Y:S01]  /*8a00*/  MOV R4, UR4 ;  /* 0x0000000400047c02 */ /* 0x000fe20008000f00 */
[----:B------:R1:W2:Y:S01]  /*8a10*/  LDC.64 R2, c[0x4][R0] ;  /* 0x0100000000027b82 */ /* 0x0002a20000000a00 */
        /* <DEDUP_REMOVED lines=11> */
.L_x_51:
[----:B------:R-:W1:Y:S01]  /*8ad0*/  S2R R5, SR_TID.X ;  /* 0x0000000000057919 */ /* 0x000e620000002100 */
[----:B------:R-:W-:Y:S01]  /*8ae0*/  ULDC.64 UR4, c[0x0][0x730] ;  /* 0x0001cc0000047ab9 */ /* 0x000fe20000000a00 */
[----:B------:R-:W-:Y:S02]  /*8af0*/  IADD3 R16, R16, 0x1f, RZ ;  /* 0x0000001f10107810 */ /* 0x000fe40007ffe0ff */
[----:B------:R-:W-:Y:S02]  /*8b00*/  ISETP.NE.U32.AND P0, PT, RZ, UR4, PT ;  /* 0x00000004ff007c0c */ /* 0x000fe4000bf05070 */
[----:B------:R-:W-:Y:S02]  /*8b10*/  ISETP.GT.U32.AND P1, PT, R16, 0x3e, PT ;  /* 0x0000003e1000780c */ /* 0x000fe40003f24070 */
[----:B------:R-:W-:-:S13]  /*8b20*/  ISETP.NE.AND.EX P0, PT, RZ, UR5, PT, P0 ;  /* 0x00000005ff007c0c */ /* 0x000fda000bf05300 */
[----:B------:R-:W2:Y:S01]  /*8b30*/  @P0 LDC R46, c[0x0][0x720] ;  /* 0x0001c800ff2e0b82 */ /* 0x000ea20000000800 */
[C---:B-1----:R-:W-:Y:S02]  /*8b40*/  SHF.L.U32 R0, R5.reuse, 0x5, RZ ;  /* 0x0000000505007819 */ /* 0x042fe400000006ff */
[----:B------:R-:W-:Y:S02]  /*8b50*/  SHF.R.U32.HI R3, RZ, 0x1, R5 ;  /* 0x00000001ff037819 */ /* 0x000fe40000011605 */
[C---:B------:R-:W-:Y:S02]  /*8b60*/  LOP3.LUT R2, R0.reuse, 0xc0, RZ, 0xc0, !PT ;  /* 0x000000c000027812 */ /* 0x040fe400078ec0ff */
[----:B------:R-:W-:Y:S02]  /*8b70*/  LOP3.LUT R4, R0, 0x20, RZ, 0xc0, !PT ;  /* 0x0000002000047812 */ /* 0x000fe400078ec0ff */
[----:B------:R-:W-:Y:S02]  /*8b80*/  LOP3.LUT R2, R2, 0x8, R3, 0xf8, !PT ;  /* 0x0000000802027812 */ /* 0x000fe400078ef803 */
[----:B------:R-:W-:-:S02]  /*8b90*/  SHF.L.U32 R3, R5, 0x2, RZ ;  /* 0x0000000205037819 */ /* 0x000fc400000006ff */
[----:B------:R-:W-:Y:S01]  /*8ba0*/  LEA R4, R17, R4, 0x9 ;  /* 0x0000000411047211 */ /* 0x000fe200078e48ff */
[-C--:B--2---:R-:W-:Y:S01]  /*8bb0*/  FMUL R9, R25, R46.reuse ;  /* 0x0000002e19097220 */ /* 0x084fe20000400000 */
[----:B------:R-:W-:Y:S01]  /*8bc0*/  LOP3.LUT R3, R2, 0x18, R3, 0x78, !PT ;  /* 0x0000001802037812 */ /* 0x000fe200078e7803 */
[-C--:B------:R-:W-:Y:S01]  /*8bd0*/  FMUL R10, R163, R46.reuse ;  /* 0x0000002ea30a7220 */ /* 0x080fe20000400000 */
[----:B------:R-:W-:Y:S01]  /*8be0*/  LOP3.LUT R0, R0, 0x100, RZ, 0xc0, !PT ;  /* 0x0000010000007812 */ /* 0x000fe200078ec0ff */
[-C--:B------:R-:W-:Y:S01]  /*8bf0*/  FMUL R153, R153, R46.reuse ;  /* 0x0000002e99997220 */ /* 0x080fe20000400000 */
[----:B------:R-:W-:Y:S01]  /*8c00*/  LOP3.LUT P0, RZ, R5, 0x4, RZ, 0xc0, !PT ;  /* 0x0000000405ff7812 */ /* 0x000fe2000780c0ff */
[----:B------:R-:W-:Y:S01]  /*8c10*/  FMUL R5, R19, R46 ;  /* 0x0000002e13057220 */ /* 0x000fe20000400000 */
[----:B------:R-:W-:Y:S01]  /*8c20*/  IADD3 R3, R3, R4, R0 ;  /* 0x0000000403037210 */ /* 0x000fe20007ffe000 */
        /* <DEDUP_REMOVED lines=12> */
[----:B------:R-:W-:Y:S01]  /*8cf0*/  F2FP.BF16.F32.PACK_AB R5, R0, R5 ;  /* 0x000000050005723e */ /* 0x000fe200000010ff */
[-C--:B------:R-:W-:Y:S01]  /*8d00*/  FMUL R14, R29, R46.reuse ;  /* 0x0000002e1d0e7220 */ /* 0x080fe20000400000 */
[----:B------:R-:W-:Y:S01]  /*8d10*/  MOV R0, 0x10 ;  /* 0x0000001000007802 */ /* 0x000fe20000000f00 */
[----:B------:R-:W-:Y:S01]  /*8d20*/  FMUL R16, R31, R46 ;  /* 0x0000002e1f107220 */ /* 0x000fe20000400000 */
[----:B------:R-:W-:Y:S01]  /*8d30*/  LEA R3, R3, R22, 0x1 ;  /* 0x0000001603037211 */ /* 0x000fe200078e08ff */
        /* <DEDUP_REMOVED lines=62> */
[----:B------:R-:W-:Y:S01]  /*9120*/  FMUL R46, R59, R46 ;  /* 0x0000002e3b2e7220 */ /* 0x000fe20000400000 */
[----:B------:R-:W-:-:S02]  /*9130*/  F2FP.BF16.F32.PACK_AB R4, R153, R4 ;  /* 0x000000049904723e */ /* 0x000fc400000010ff */
[----:B------:R-:W-:Y:S02]  /*9140*/  F2FP.BF16.F32.PACK_AB R6, R157, R6 ;  /* 0x000000069d06723e */ /* 0x000fe400000010ff */
[----:B------:R-:W-:Y:S02]  /*9150*/  F2FP.BF16.F32.PACK_AB R7, R2, R7 ;  /* 0x000000070207723e */ /* 0x000fe400000010ff */
[----:B------:R-:W-:Y:S02]  /*9160*/  F2FP.BF16.F32.PACK_AB R8, R161, R8 ;  /* 0x00000008a108723e */ /* 0x000fe400000010ff */
[----:B------:R-:W-:Y:S02]  /*9170*/  F2FP.BF16.F32.PACK_AB R10, R165, R164 ;  /* 0x000000a4a50a723e */ /* 0x000fe400000010ff */
[----:B------:R-:W-:Y:S02]  /*9180*/  F2FP.BF16.F32.PACK_AB R11, R12, R11 ;  /* 0x0000000b0c0b723e */ /* 0x000fe400000010ff */
[----:B------:R-:W-:-:S02]  /*9190*/  SEL R0, R0, 0xfffffff0, !P0 ;  /* 0xfffffff000007807 */ /* 0x000fc40004000000 */
[----:B------:R-:W-:Y:S01]  /*91a0*/  IADD3 R21, R3, 0x1000, RZ ;  /* 0x0000100003157810 */ /* 0x000fe20007ffe0ff */
[----:B------:R-:W-:Y:S06]  /*91b0*/  @P1 BRA `(.L_x_52) ;  /* 0x0000000000041947 */ /* 0x000fec0003800000 */
[----:B------:R-:W-:-:S04]  /*91c0*/  DEPBAR.LE SB0, 0x1 ;  /* 0x000080400000791a */ /* 0x000fc80000000000 */
.L_x_52:
[----:B------:R-:W-:Y:S05]  /*91d0*/  WARPSYNC.ALL ;  /* 0x0000000000007948 */ /* 0x000fea0003800000 */
[----:B------:R-:W-:Y:S01]  /*91e0*/  BAR.SYNC.DEFER_BLOCKING 0x1, 0x80 ;  /* 0x0042000000007b1d */ /* 0x000fe20000010000 */
[C---:B------:R-:W-:Y:S02]  /*91f0*/  LEA R21, R0.reuse, R21, 0x1 ;  /* 0x0000001500157211 */ /* 0x040fe400078e08ff */
[----:B------:R-:W-:Y:S02]  /*9200*/  LEA R0, R0, R3, 0x1 ;  /* 0x0000000300007211 */ /* 0x000fe400078e08ff */
[----:B------:R-:W-:Y:S01]  /*9210*/  F2FP.BF16.F32.PACK_AB R13, R13, R14 ;  /* 0x0000000e0d0d723e */ /* 0x000fe200000010ff */
[----:B------:R-:W-:Y:S01]  /*9220*/  BSSY B0, `(.L_x_53) ;  /* 0x000001c000007945 */ /* 0x000fe20003800000 */
[----:B------:R-:W-:-:S02]  /*9230*/  F2FP.BF16.F32.PACK_AB R15, R15, R16 ;  /* 0x000000100f0f723e */ /* 0x000fc400000010ff */
[----:B------:R-:W-:Y:S02]  /*9240*/  F2FP.BF16.F32.PACK_AB R17, R17, R18 ;  /* 0x000000121111723e */ /* 0x000fe400000010ff */
[----:B------:R-:W-:Y:S02]  /*9250*/  F2FP.BF16.F32.PACK_AB R12, R137, R136 ;  /* 0x00000088890c723e */ /* 0x000fe400000010ff */
[----:B------:R-:W-:Y:S02]  /*9260*/  F2FP.BF16.F32.PACK_AB R14, R141, R140 ;  /* 0x0000008c8d0e723e */ /* 0x000fe400000010ff */
[----:B------:R-:W-:Y:S02]  /*9270*/  F2FP.BF16.F32.PACK_AB R16, R145, R144 ;  /* 0x000000909110723e */ /* 0x000fe400000010ff */
[----:B------:R-:W-:Y:S02]  /*9280*/  F2FP.BF16.F32.PACK_AB R18, R149, R148 ;  /* 0x000000949512723e */ /* 0x000fe400000010ff */
[----:B------:R-:W-:Y:S01]  /*9290*/  F2FP.BF16.F32.PACK_AB R19, R19, R20 ;  /* 0x000000141313723e */ /* 0x000fe200000010ff */
[----:B------:R1:W-:Y:S04]  /*92a0*/  STSM.16.M88.4 [R3], R4 ;  /* 0x0000000403007844 */ /* 0x0003e80000000200 */
[----:B------:R1:W-:Y:S01]  /*92b0*/  STSM.16.M88.4 [R0], R8 ;  /* 0x0000000800007844 */ /* 0x0003e20000000200 */
[----:B------:R-:W-:Y:S01]  /*92c0*/  @!PT LDS RZ, [RZ] ;  /* 0x00000000fffff984 */ /* 0x000fe20000000800 */
[----:B------:R-:W-:Y:S01]  /*92d0*/  @!PT LDS RZ, [RZ] ;  /* 0x00000000fffff984 */ /* 0x000fe20000000800 */
[----:B------:R-:W-:Y:S01]  /*92e0*/  @!PT LDS RZ, [RZ] ;  /* 0x00000000fffff984 */ /* 0x000fe20000000800 */
[----:B------:R-:W-:Y:S01]  /*92f0*/  @!PT LDS RZ, [RZ] ;  /* 0x00000000fffff984 */ /* 0x000fe20000000800 */
[----:B------:R2:W-:Y:S06]  /*9300*/  MEMBAR.ALL.CTA ;  /* 0x0000000000007992 */ /* 0x0005ec0000008000 */
[----:B--2---:R-:W2:Y:S02]  /*9310*/  FENCE.VIEW.ASYNC.S ;  /* 0x00000000000073c6 */ /* 0x004ea40000000000 */
[----:B--2---:R-:W-:Y:S06]  /*9320*/  BAR.SYNC.DEFER_BLOCKING 0x1, 0x80 ;  /* 0x0042000000007b1d */ /* 0x004fec0000010000 */
[----:B------:R-:W-:Y:S05]  /*9330*/  @P1 BRA `(.L_x_54) ;  /* 0x0000000000281947 */ /* 0x000fea0003800000 */
[----:B------:R-:W-:Y:S01]  /*9340*/  S2UR UR44, SR_CTAID.Z ;  /* 0x00000000002c79c3 */ /* 0x000fe20000002700 */
[----:B------:R-:W-:Y:S01]  /*9350*/  ULDC.64 UR4, c[0x0][0x198] ;  /* 0x0000660000047ab9 */ /* 0x000fe20000000a00 */
[----:B------:R-:W-:Y:S01]  /*9360*/  R2UR UR40, R22 ;  /* 0x00000000162872ca */ /* 0x000fe200000e0000 */
[----:B------:R-:W-:Y:S01]  /*9370*/  UIADD3 UR4, UP0, UR4, 0x670, URZ ;  /* 0x0000067004047890 */ /* 0x000fe2000ff1e03f */
[----:B------:R-:W-:-:S03]  /*9380*/  UMOV UR41, URZ ;  /* 0x0000003f00297c82 */ /* 0x000fc60008000000 */
[----:B------:R-:W-:Y:S01]  /*9390*/  UIADD3.X UR5, URZ, UR5, URZ, UP0, !UPT ;  /* 0x000000053f057290 */ /* 0x000fe200087fe43f */
[----:B------:R-:W2:Y:S08]  /*93a0*/  S2UR UR43, SR_CTAID.Y ;  /* 0x00000000002b79c3 */ /* 0x000eb00000002600 */
[----:B--2---:R2:W-:Y:S01]  /*93b0*/  UTMASTG.4D [UR40], [UR4] ;  /* 0x00000028040073b5 */ /* 0x0045e20008018000 */
[----:B------:R0:W-:Y:S01]  /*93c0*/  UTMACMDFLUSH ;  /* 0x00000000000079b7 */ /* 0x0001e20000000000 */
[----:B--2---:R-:W-:-:S04]  /*93d0*/  DEPBAR.LE SB0, 0x1 ;  /* 0x000080400000791a */ /* 0x004fc80000000000 */
.L_x_54:
[----:B------:R-:W-:Y:S05]  /*93e0*/  BSYNC B0 ;  /* 0x0000000000007941 */ /* 0x000fea0003800000 */
.L_x_53:
[----:B------:R-:W-:Y:S01]  /*93f0*/  BAR.SYNC.DEFER_BLOCKING 0x1, 0x80 ;  /* 0x0042000000007b1d */ /* 0x000fe20000010000 */
[----:B------:R-:W-:Y:S02]  /*9400*/  F2FP.BF16.F32.PACK_AB R120, R121, R120 ;  /* 0x000000787978723e */ /* 0x000fe400000010ff */
[----:B------:R-:W-:Y:S02]  /*9410*/  F2FP.BF16.F32.PACK_AB R128, R129, R128 ;  /* 0x000000808180723e */ /* 0x000fe400000010ff */
[----:B------:R-:W-:Y:S01]  /*9420*/  F2FP.BF16.F32.PACK_AB R121, R23, R24 ;  /* 0x000000181779723e */ /* 0x000fe200000010ff */
[----:B------:R-:W-:Y:S01]  /*9430*/  BSSY B0, `(.L_x_55) ;  /* 0x000001b000007945 */ /* 0x000fe20003800000 */
[----:B------:R-:W-:Y:S02]  /*9440*/  F2FP.BF16.F32.PACK_AB R122, R125, R124 ;  /* 0x0000007c7d7a723e */ /* 0x000fe400000010ff */
[----:B------:R-:W-:Y:S02]  /*9450*/  F2FP.BF16.F32.PACK_AB R123, R25, R26 ;  /* 0x0000001a197b723e */ /* 0x000fe400000010ff */
[----:B------:R-:W-:-:S02]  /*9460*/  F2FP.BF16.F32.PACK_AB R129, R27, R28 ;  /* 0x0000001c1b81723e */ /* 0x000fc400000010ff */
[----:B------:R-:W-:Y:S02]  /*9470*/  F2FP.BF16.F32.PACK_AB R130, R133, R132 ;  /* 0x000000848582723e */ /* 0x000fe400000010ff */
[----:B------:R-:W-:Y:S01]  /*9480*/  F2FP.BF16.F32.PACK_AB R131, R29, R30 ;  /* 0x0000001e1d83723e */ /* 0x000fe200000010ff */
[----:B------:R2:W-:Y:S04]  /*9490*/  STSM.16.M88.4 [R3+0x1000], R12 ;  /* 0x0010000c03007844 */ /* 0x0005e80000000200 */
[----:B------:R2:W-:Y:S01]  /*94a0*/  STSM.16.M88.4 [R0+0x1000], R16 ;  /* 0x0010001000007844 */ /* 0x0005e20000000200 */
[----:B------:R-:W-:Y:S01]  /*94b0*/  @!PT LDS RZ, [RZ] ;  /* 0x00000000fffff984 */ /* 0x000fe20000000800 */
[----:B------:R-:W-:Y:S01]  /*94c0*/  @!PT LDS RZ, [RZ] ;  /* 0x00000000fffff984 */ /* 0x000fe20000000800 */
[----:B------:R-:W-:Y:S01]  /*94d0*/  @!PT LDS RZ, [RZ] ;  /* 0x00000000fffff984 */ /* 0x000fe20000000800 */
[----:B------:R-:W-:Y:S01]  /*94e0*/  @!PT LDS RZ, [RZ] ;  /* 0x00000000fffff984 */ /* 0x000fe20000000800 */
[----:B------:R3:W-:Y:S06]  /*94f0*/  MEMBAR.ALL.CTA ;  /* 0x0000000000007992 */ /* 0x0007ec0000008000 */
[----:B---3--:R-:W3:Y:S02]  /*9500*/  FENCE.VIEW.ASYNC.S ;  /* 0x00000000000073c6 */ /* 0x008ee40000000000 */
[----:B---3--:R-:W-:Y:S06]  /*9510*/  BAR.SYNC.DEFER_BLOCKING 0x1, 0x80 ;  /* 0x0042000000007b1d */ /* 0x008fec0000010000 */
[----:B------:R-:W-:Y:S05]  /*9520*/  @P1 BRA `(.L_x_56) ;  /* 0x00000000002c1947 */ /* 0x000fea0003800000 */
[----:B------:R-:W-:Y:S01]  /*9530*/  S2UR UR44, SR_CTAID.Z ;  /* 0x00000000002c79c3 */ /* 0x000fe20000002700 */
[----:B------:R-:W-:Y:S01]  /*9540*/  R2UR UR40, R22 ;  /* 0x00000000162872ca */ /* 0x000fe200000e0000 */
[----:B------:R-:W-:Y:S01]  /*9550*/  ULDC.64 UR4, c[0x0][0x198] ;  /* 0x0000660000047ab9 */ /* 0x000fe20000000a00 */
[----:B------:R-:W-:Y:S01]  /*9560*/  UMOV UR41, 0x20 ;  /* 0x0000002000297882 */ /* 0x000fe20000000000 */
[----:B------:R-:W-:-:S04]  /*9570*/  UIADD3 UR4, UP0, UR4, 0x670, URZ ;  /* 0x0000067004047890 */ /* 0x000fc8000ff1e03f */
[----:B------:R-:W3:Y:S01]  /*9580*/  S2UR UR43, SR_CTAID.Y ;  /* 0x00000000002b79c3 */ /* 0x000ee20000002600 */
[----:B------:R-:W-:-:S05]  /*9590*/  UIADD3.X UR5, URZ, UR5, URZ, UP0, !UPT ;  /* 0x000000053f057290 */ /* 0x000fca00087fe43f */
[----:B------:R-:W-:-:S09]  /*95a0*/  UIADD3 UR40, UR40, 0x1000, URZ ;  /* 0x0000100028287890 */ /* 0x000fd2000fffe03f */
[----:B---3--:R3:W-:Y:S01]  /*95b0*/  UTMASTG.4D [UR40], [UR4] ;  /* 0x00000028040073b5 */ /* 0x0087e20008018000 */
[----:B------:R0:W-:Y:S01]  /*95c0*/  UTMACMDFLUSH ;  /* 0x00000000000079b7 */ /* 0x0001e20000000000 */
[----:B---3--:R-:W-:-:S04]  /*95d0*/  DEPBAR.LE SB0, 0x1 ;  /* 0x000080400000791a */ /* 0x008fc80000000000 */
.L_x_56:
[----:B------:R-:W-:Y:S05]  /*95e0*/  BSYNC B0 ;  /* 0x0000000000007941 */ /* 0x000fea0003800000 */
.L_x_55:
        /* <DEDUP_REMOVED lines=17> */
[----:B----4-:R-:W4:Y:S02]  /*9700*/  FENCE.VIEW.ASYNC.S ;  /* 0x00000000000073c6 */ /* 0x010f240000000000 */
[----:B----4-:R-:W-:Y:S06]  /*9710*/  BAR.SYNC.DEFER_BLOCKING 0x1, 0x80 ;  /* 0x0042000000007b1d */ /* 0x010fec0000010000 */
[----:B------:R-:W-:Y:S05]  /*9720*/  @P1 BRA `(.L_x_58) ;  /* 0x00000000002c1947 */ /* 0x000fea0003800000 */
[----:B------:R-:W-:Y:S01]  /*9730*/  S2UR UR12, SR_CTAID.Z ;  /* 0x00000000000c79c3 */ /* 0x000fe20000002700 */
[----:B------:R-:W-:Y:S01]  /*9740*/  ULDC.64 UR4, c[0x0][0x198] ;  /* 0x0000660000047ab9 */ /* 0x000fe20000000a00 */
[----:B------:R-:W-:Y:S01]  /*9750*/  R2UR UR8, R22 ;  /* 0x00000000160872ca */ /* 0x000fe200000e0000 */
[----:B------:R-:W-:Y:S01]  /*9760*/  UIADD3 UR4, UP0, UR4, 0x670, URZ ;  /* 0x0000067004047890 */ /* 0x000fe2000ff1e03f */
[----:B------:R-:W-:Y:S01]  /*9770*/  UMOV UR9, 0x40 ;  /* 0x0000004000097882 */ /* 0x000fe20000000000 */
[----:B------:R-:W-:Y:S02]  /*9780*/  UMOV UR10, UR42 ;  /* 0x0000002a000a7c82 */ /* 0x000fe40008000000 */
[----:B------:R-:W-:Y:S01]  /*9790*/  UIADD3.X UR5, URZ, UR5, URZ, UP0, !UPT ;  /* 0x000000053f057290 */ /* 0x000fe200087fe43f */
[----:B------:R-:W4:Y:S08]  /*97a0*/  S2UR UR11, SR_CTAID.Y ;  /* 0x00000000000b79c3 */ /* 0x000f300000002600 */
[----:B----4-:R4:W-:Y:S01]  /*97b0*/  UTMASTG.4D [UR8], [UR4] ;  /* 0x00000008040073b5 */ /* 0x0109e20008018000 */
[----:B------:R0:W-:Y:S01]  /*97c0*/  UTMACMDFLUSH ;  /* 0x00000000000079b7 */ /* 0x0001e20000000000 */
[----:B----4-:R-:W-:-:S04]  /*97d0*/  DEPBAR.LE SB0, 0x1 ;  /* 0x000080400000791a */ /* 0x010fc80000000000 */
.L_x_58:
[----:B------:R-:W-:Y:S05]  /*97e0*/  BSYNC B0 ;  /* 0x0000000000007941 */ /* 0x000fea0003800000 */
.L_x_57:
        /* <DEDUP_REMOVED lines=11> */
[----:B------:R4:W-:Y:S01]  /*98a0*/  STSM.16.M88.4 [R21], R112 ;  /* 0x0000007015007844 */ /* 0x0009e20000000200 */
[----:B------:R-:W-:Y:S01]  /*98b0*/  @!PT LDS RZ, [RZ] ;  /* 0x00000000fffff984 */ /* 0x000fe20000000800 */
[----:B------:R-:W-:Y:S01]  /*98c0*/  @!PT LDS RZ, [RZ] ;  /* 0x00000000fffff984 */ /* 0x000fe20000000800 */
[----:B------:R-:W-:Y:S01]  /*98d0*/  @!PT LDS RZ, [RZ] ;  /* 0x00000000fffff984 */ /* 0x000fe20000000800 */
[----:B------:R-:W-:Y:S01]  /*98e0*/  @!PT LDS RZ, [RZ] ;  /* 0x00000000fffff984 */ /* 0x000fe20000000800 */
[----:B------:R5:W-:Y:S06]  /*98f0*/  MEMBAR.ALL.CTA ;  /* 0x0000000000007992 */ /* 0x000bec0000008000 */
[----:B-----5:R-:W5:Y:S02]  /*9900*/  FENCE.VIEW.ASYNC.S ;  /* 0x00000000000073c6 */ /* 0x020f640000000000 */
[----:B-----5:R-:W-:Y:S06]  /*9910*/  BAR.SYNC.DEFER_BLOCKING 0x1, 0x80 ;  /* 0x0042000000007b1d */ /* 0x020fec0000010000 */
[----:B------:R-:W-:Y:S05]  /*9920*/  @P1 BRA `(.L_x_60) ;  /* 0x00000000002c1947 */ /* 0x000fea0003800000 */
[----:B------:R-:W-:Y:S01]  /*9930*/  S2UR UR44, SR_CTAID.Z ;  /* 0x00000000002c79c3 */ /* 0x000fe20000002700 */
[----:B------:R-:W-:Y:S01]  /*9940*/  R2UR UR40, R22 ;  /* 0x00000000162872ca */ /* 0x000fe200000e0000 */
[----:B------:R-:W-:Y:S01]  /*9950*/  ULDC.64 UR4, c[0x0][0x198] ;  /* 0x0000660000047ab9 */ /* 0x000fe20000000a00 */
[----:B------:R-:W-:Y:S01]  /*9960*/  UMOV UR41, 0x60 ;  /* 0x0000006000297882 */ /* 0x000fe20000000000 */
[----:B------:R-:W-:-:S04]  /*9970*/  UIADD3 UR4, UP0, UR4, 0x670, URZ ;  /* 0x0000067004047890 */ /* 0x000fc8000ff1e03f */
[----:B------:R-:W5:Y:S01]  /*9980*/  S2UR UR43, SR_CTAID.Y ;  /* 0x00000000002b79c3 */ /* 0x000f620000002600 */
[----:B------:R-:W-:-:S05]  /*9990*/  UIADD3.X UR5, URZ, UR5, URZ, UP0, !UPT ;  /* 0x000000053f057290 */ /* 0x000fca00087fe43f */
[----:B------:R-:W-:-:S09]  /*99a0*/  UIADD3 UR40, UR40, 0x1000, URZ ;  /* 0x0000100028287890 */ /* 0x000fd2000fffe03f */
[----:B-----5:R1:W-:Y:S01]  /*99b0*/  UTMASTG.4D [UR40], [UR4] ;  /* 0x00000028040073b5 */ /* 0x0203e20008018000 */
[----:B------:R0:W-:Y:S01]  /*99c0*/  UTMACMDFLUSH ;  /* 0x00000000000079b7 */ /* 0x0001e20000000000 */
[----:B-1----:R-:W-:-:S04]  /*99d0*/  DEPBAR.LE SB0, 0x1 ;  /* 0x000080400000791a */ /* 0x002fc80000000000 */
.L_x_60:
[----:B------:R-:W-:Y:S05]  /*99e0*/  BSYNC B0 ;  /* 0x0000000000007941 */ /* 0x000fea0003800000 */
.L_x_59:
[----:B------:R-:W-:Y:S06]  /*99f0*/  BAR.SYNC.DEFER_BLOCKING 0x1, 0x80 ;  /* 0x0042000000007b1d */ /* 0x000fec0000010000 */
[----:B------:R-:W-:Y:S01]  /*9a00*/  BSSY B0, `(.L_x_61) ;  /* 0x0000015000007945 */ /* 0x000fe20003800000 */
[----:B------:R1:W-:Y:S04]  /*9a10*/  STSM.16.M88.4 [R3], R88 ;  /* 0x0000005803007844 */ /* 0x0003e80000000200 */
        /* <DEDUP_REMOVED lines=16> */
[----:B------:R-:W5:Y:S08]  /*9b20*/  S2UR UR11, SR_CTAID.Y ;  /* 0x00000000000b79c3 */ /* 0x000f700000002600 */
[----:B-----5:R1:W-:Y:S02]  /*9b30*/  UTMASTG.4D [UR8], [UR4] ;  /* 0x00000008040073b5 */ /* 0x0203e40008018000 */
[----:B-1----:R0:W-:Y:S02]  /*9b40*/  UTMACMDFLUSH ;  /* 0x00000000000079b7 */ /* 0x0021e40000000000 */
.L_x_62:
[----:B------:R-:W-:Y:S05]  /*9b50*/  BSYNC B0 ;  /* 0x0000000000007941 */ /* 0x000fea0003800000 */
.L_x_61:
[----:B------:R-:W-:Y:S01]  /*9b60*/  UIADD3 UR37, UR37, -0x1, URZ ;  /* 0xffffffff25257890 */ /* 0x000fe2000fffe03f */
[----:B------:R-:W-:-:S04]  /*9b70*/  DEPBAR.LE SB0, 0x0 ;  /* 0x000080000000791a */ /* 0x000fc80000000000 */
[----:B------:R-:W-:-:S04]  /*9b80*/  USHF.L.U32 UR4, UR37, 0x3, URZ ;  /* 0x0000000325047899 */ /* 0x000fc8000800063f */
[----:B------:R-:W-:-:S04]  /*9b90*/  ULOP3.LUT UR4, UR4, 0x8, URZ, 0xe2, !UPT ;  /* 0x0000000804047892 */ /* 0x000fc8000f8ee23f */
[----:B------:R-:W-:-:S06]  /*9ba0*/  ULOP3.LUT UR4, UR4, 0x18, URZ, 0x3c, !UPT ;  /* 0x0000001804047892 */ /* 0x000fcc000f8e3c3f */
[----:B-123--:R-:W-:-:S04]  /*9bb0*/  MOV R0, UR4 ;  /* 0x0000000400007c02 */ /* 0x00efc80008000f00 */
[----:B------:R-:W-:Y:S01]  /*9bc0*/  SYNCS.ARRIVE.TRANS64.A1T0 RZ, [R0+UR36+0x3c090], RZ ;  /* 0x03c090ff00ff79a7 */ /* 0x000fe20008100024 */
[----:B------:R-:W-:Y:S05]  /*9bd0*/  EXIT ;  /* 0x000000000000794d */ /* 0x000fea0003800000 */
.L_x_6:
[----:B------:R-:W-:-:S08]  /*9be0*/  UISETP.NE.AND UP0, UPT, UR5, 0x1, UPT ;  /* 0x000000010500788c */ /* 0x000fd0000bf05270 */
[----:B------:R-:W1:-:S00]  /*9bf0*/  USETMAXREG.DEALLOC.CTAPOOL 0x18 ;  /* 0x00000018000079c8 */ /* 0x000e4000080e0500 */
[----:B------:R-:W-:-:S13]  /*9c00*/  PLOP3.LUT P0, PT, PT, PT, UP0, 0x80, 0x0 ;  /* 0x000000000000781c */ /* 0x000fda0003f0f008 */
[----:B------:R-:W-:Y:S05]  /*9c10*/  @P0 EXIT ;  /* 0x000000000000094d */ /* 0x000fea0003800000 */
[----:B------:R-:W2:Y:S01]  /*9c20*/  S2UR UR11, SR_CTAID.X ;  /* 0x00000000000b79c3 */ /* 0x000ea20000002500 */
[----:B------:R-:W-:Y:S01]  /*9c30*/  ELECT P3, URZ, PT ;  /* 0x00000000003f782f */ /* 0x000fe20003860000 */
[----:B------:R-:W-:Y:S01]  /*9c40*/  BSSY B0, `(.L_x_63) ;  /* 0x0000043000007945 */ /* 0x000fe20003800000 */
[----:B-1----:R-:W-:Y:S02]  /*9c50*/  MOV R0, RZ ;  /* 0x000000ff00007202 */ /* 0x002fe40000000f00 */
[----:B------:R-:W-:Y:S02]  /*9c60*/  MOV R7, RZ ;  /* 0x000000ff00077202 */ /* 0x000fe40000000f00 */
[----:B------:R-:W-:Y:S01]  /*9c70*/  MOV R3, RZ ;  /* 0x000000ff00037202 */ /* 0x000fe20000000f00 */
[----:B------:R-:W1:Y:S08]  /*9c80*/  S2UR UR52, SR_CTAID.Y ;  /* 0x00000000003479c3 */ /* 0x000e700000002600 */
[----:B------:R-:W3:Y:S01]  /*9c90*/  S2UR UR53, SR_CTAID.Z ;  /* 0x00000000003579c3 */ /* 0x000ee20000002700 */
[----:B--2---:R-:W-:Y:S01]  /*9ca0*/  USHF.L.U32 UR11, UR11, 0x7, URZ ;  /* 0x000000070b0b7899 */ /* 0x004fe2000800063f */
[----:B------:R-:W-:Y:S11]  /*9cb0*/  @!P3 BRA `(.L_x_64) ;  /* 0x0000000000ecb947 */ /* 0x000ff60003800000 */
[----:B------:R-:W2:Y:S01]  /*9cc0*/  S2R R3, SR_CgaCtaId ;  /* 0x0000000000037919 */ /* 0x000ea20000008800 */
[----:B------:R-:W-:Y:S02]  /*9cd0*/  MOV R2, 0x400 ;  /* 0x0000040000027802 */ /* 0x000fe40000000f00 */
[----:B------:R-:W-:Y:S02]  /*9ce0*/  MOV R4, 0x1 ;  /* 0x0000000100047802 */ /* 0x000fe40000000f00 */
[----:B--2---:R-:W-:Y:S02]  /*9cf0*/  LEA R3, R3, R2, 0x18 ;  /* 0x0000000203037211 */ /* 0x004fe400078ec0ff */
[----:B------:R-:W-:-:S04]  /*9d00*/  SHF.L.U32 R2, R4, 0x1f, RZ ;  /* 0x0000001f04027819 */ /* 0x000fc800000006ff */
[----:B------:R-:W2:Y:S02]  /*9d10*/  SYNCS.PHASECHK.TRANS64.TRYWAIT P0, [R3+URZ+0x3c060], R2 ;  /* 0x03c06002030075a7 */ /* 0x000ea4000800017f */
[----:B--2---:R-:W-:Y:S05]  /*9d20*/  @!P0 BRA `(.L_x_65) ;  /* 0x0000001800f88947 */ /* 0x004fea0003800000 */
.L_x_101:
[----:B------:R-:W-:Y:S01]  /*9d30*/  ULOP3.LUT UR5, UR4, 0x2, URZ, 0xfc, !UPT ;  /* 0x0000000204057892 */ /* 0x000fe2000f8efc3f */
[----:B--2---:R-:W-:-:S03]  /*9d40*/  @P2 MOV R2, 0x5000 ;  /* 0x0000500000022802 */ /* 0x004fc60000000f00 */
[----:B------:R-:W-:Y:S01]  /*9d50*/  UPRMT UR5, UR5, 0x9910, URZ ;  /* 0x0000991005057896 */ /* 0x000fe2000800003f */
[----:B------:R2:W-:Y:S03]  /*9d60*/  @P2 SYNCS.ARRIVE.TRANS64 RZ, [R3+URZ+0x3c050], R2 ;  /* 0x03c0500203ff29a7 */ /* 0x0005e6000800003f */
[----:B------:R-:W-:-:S06]  /*9d70*/  UISETP.NE.AND UP0, UPT, UR5, 0x2, UPT ;  /* 0x000000020500788c */ /* 0x000fcc000bf05270 */
[----:B------:R-:W-:-:S13]  /*9d80*/  PLOP3.LUT P0, PT, PT, PT, UP0, 0x80, 0x0 ;  /* 0x000000000000781c */ /* 0x000fda0003f0f008 */
[----:B--2---:R-:W-:Y:S05]  /*9d90*/  @P0 BRA `(.L_x_66) ;  /* 0x0000000000040947 */ /* 0x004fea0003800000 */
[----:B-1-3--:R-:W-:Y:S01]  /*9da0*/  BPT.TRAP 0x1 ;  /* 0x000000040000795c */ /* 0x00afe20000300000 */
.L_x_66:
[----:B------:R-:W-:-:S04]  /*9db0*/  LOP3.LUT P0, RZ, R6, 0x1f, RZ, 0xc0, !PT ;  /* 0x0000001f06ff7812 */ /* 0x000fc8000780c0ff */
[----:B------:R-:W-:-:S13]  /*9dc0*/  PLOP3.LUT P0, PT, P0, P2, PT, 0x2a, 0x0 ;  /* 0x000000000000781c */ /* 0x000fda0000704572 */
[----:B------:R-:W-:Y:S05]  /*9dd0*/  @P0 BRA `(.L_x_67) ;  /* 0x0000000000040947 */ /* 0x000fea0003800000 */
[----:B-1-3--:R-:W-:Y:S01]  /*9de0*/  BPT.TRAP 0x1 ;  /* 0x000000040000795c */ /* 0x00afe20000300000 */
.L_x_67:
[----:B------:R-:W-:Y:S01]  /*9df0*/  R2UR UR8, R3 ;  /* 0x00000000030872ca */ /* 0x000fe200000e0000 */
[----:B------:R-:W-:Y:S01]  /*9e00*/  ULDC.64 UR6, c[0x0][0x198] ;  /* 0x0000660000067ab9 */ /* 0x000fe20000000a00 */
[----:B------:R-:W-:Y:S01]  /*9e10*/  UMOV UR14, 0x0 ;  /* 0x00000000000e7882 */ /* 0x000fe20000000000 */
[----:B------:R-:W-:Y:S01]  /*9e20*/  UIADD3 UR6, UP0, UR6, 0xf0, URZ ;  /* 0x000000f006067890 */ /* 0x000fe2000ff1e03f */
[----:B------:R-:W-:Y:S01]  /*9e30*/  MOV R7, 0x40 ;  /* 0x0000004000077802 */ /* 0x000fe20000000f00 */
[----:B------:R-:W-:Y:S01]  /*9e40*/  UMOV UR15, 0x10000000 ;  /* 0x10000000000f7882 */ /* 0x000fe20000000000 */
[----:B------:R-:W-:Y:S01]  /*9e50*/  UMOV UR10, URZ ;  /* 0x0000003f000a7c82 */ /* 0x000fe20008000000 */
[----:B------:R-:W-:Y:S01]  /*9e60*/  UIADD3.X UR7, URZ, UR7, URZ, UP0, !UPT ;  /* 0x000000073f077290 */ /* 0x000fe200087fe43f */
[----:B------:R-:W-:Y:S01]  /*9e70*/  MOV R3, 0x1 ;  /* 0x0000000100037802 */ /* 0x000fe20000000f00 */
[----:B-1----:R-:W-:Y:S01]  /*9e80*/  UMOV UR12, UR52 ;  /* 0x00000034000c7c82 */ /* 0x002fe20008000000 */
[----:B---3--:R-:W-:Y:S01]  /*9e90*/  UMOV UR13, UR53 ;  /* 0x00000035000d7c82 */ /* 0x008fe20008000000 */
[----:B------:R-:W-:Y:S01]  /*9ea0*/  UMOV UR34, 0x20 ;  /* 0x0000002000227882 */ /* 0x000fe20000000000 */
[----:B------:R-:W-:Y:S01]  /*9eb0*/  UMOV UR35, UR11 ;  /* 0x0000000b00237c82 */ /* 0x000fe20008000000 */
[----:B------:R-:W-:-:S02]  /*9ec0*/  UIADD3 UR9, UR8, 0x3c050, URZ ;  /* 0x0003c05008097890 */ /* 0x000fc4000fffe03f */
[----:B------:R-:W-:Y:S02]  /*9ed0*/  UIADD3 UR32, UR8, 0x1000, URZ ;  /* 0x0000100008207890 */ /* 0x000fe4000fffe03f */
[----:B------:R-:W-:Y:S02]  /*9ee0*/  UIADD3 UR24, UR8, 0x2000, URZ ;  /* 0x0000200008187890 */ /* 0x000fe4000fffe03f */
[----:B------:R-:W-:Y:S02]  /*9ef0*/  UIADD3 UR16, UR8, 0x3000, URZ ;  /* 0x0000300008107890 */ /* 0x000fe4000fffe03f */
[----:B------:R-:W-:Y:S02]  /*9f00*/  UIADD3 UR48, UR8, 0x4000, URZ ;  /* 0x0000400008307890 */ /* 0x000fe4000fffe03f */
[----:B------:R2:W-:Y:S01]  /*9f10*/  UTMALDG.4D [UR8], [UR6], desc[UR14] ;  /* 0x00000e08060075b4 */ /* 0x0005e20008019000 */
[----:B------:R-:W-:Y:S01]  /*9f20*/  UMOV UR36, UR52 ;  /* 0x0000003400247c82 */ /* 0x000fe20008000000 */
[----:B------:R-:W-:Y:S01]  /*9f30*/  UMOV UR37, UR53 ;  /* 0x0000003500257c82 */ /* 0x000fe20008000000 */
[----:B------:R-:W-:Y:S01]  /*9f40*/  UMOV UR33, UR9 ;  /* 0x0000000900217c82 */ /* 0x000fe20008000000 */
[----:B------:R-:W-:Y:S01]  /*9f50*/  UMOV UR26, 0x40 ;  /* 0x00000040001a7882 */ /* 0x000fe20000000000 */
[----:B------:R-:W-:Y:S01]  /*9f60*/  UMOV UR27, UR11 ;  /* 0x0000000b001b7c82 */ /* 0x000fe20008000000 */
[----:B------:R-:W-:Y:S01]  /*9f70*/  UMOV UR28, UR52 ;  /* 0x00000034001c7c82 */ /* 0x000fe20008000000 */
[----:B------:R-:W-:Y:S01]  /*9f80*/  UMOV UR29, UR53 ;  /* 0x00000035001d7c82 */ /* 0x000fe20008000000 */
[----:B------:R-:W-:Y:S01]  /*9f90*/  UMOV UR25, UR9 ;  /* 0x0000000900197c82 */ /* 0x000fe20008000000 */
[----:B------:R-:W-:Y:S01]  /*9fa0*/  UMOV UR18, 0x60 ;  /* 0x0000006000127882 */ /* 0x000fe20000000000 */
[----:B------:R-:W-:Y:S01]  /*9fb0*/  UMOV UR19, UR11 ;  /* 0x0000000b00137c82 */ /* 0x000fe20008000000 */
[----:B------:R-:W-:Y:S01]  /*9fc0*/  UMOV UR20, UR52 ;  /* 0x0000003400147c82 */ /* 0x000fe20008000000 */
[----:B------:R2:W-:Y:S01]  /*9fd0*/  UTMALDG.4D [UR32], [UR6], desc[UR14] ;  /* 0x00000e20060075b4 */ /* 0x0005e20008019000 */
[----:B------:R-:W-:Y:S01]  /*9fe0*/  UMOV UR21, UR53 ;  /* 0x0000003500157c82 */ /* 0x000fe20008000000 */
[----:B------:R-:W-:Y:S01]  /*9ff0*/  UMOV UR17, UR9 ;  /* 0x0000000900117c82 */ /* 0x000fe20008000000 */
[----:B------:R-:W-:Y:S01]  /*a000*/  UMOV UR50, 0x80 ;  /* 0x0000008000327882 */ /* 0x000fe20000000000 */
[----:B------:R-:W-:Y:S01]  /*a010*/  UMOV UR51, UR11 ;  /* 0x0000000b00337c82 */ /* 0x000fe20008000000 */
[----:B------:R-:W-:Y:S01]  /*a020*/  UMOV UR49, UR9 ;  /* 0x0000000900317c82 */ /* 0x000fe20008000000 */
[----:B------:R2:W-:Y:S01]  /*a030*/  UTMALDG.4D [UR24], [UR6], desc[UR14] ;  /* 0x00000e18060075b4 */ /* 0x0005e20008019000 */
[----:B------:R2:W-:Y:S01]  /*a040*/  UTMALDG.4D [UR16], [UR6], desc[UR14] ;  /* 0x00000e10060075b4 */ /* 0x0005e20008019000 */
[----:B------:R2:W-:Y:S02]  /*a050*/  UTMALDG.4D [UR48], [UR6], desc[UR14] ;  /* 0x00000e30060075b4 */ /* 0x0005e40008019000 */
[----:B--2---:R-:W-:Y:S01]  /*a060*/  NOP ;  /* 0x0000000000007918 */ /* 0x004fe20000000000 */
.L_x_64:
[----:B-1-3--:R-:W-:Y:S05]  /*a070*/  BSYNC B0 ;  /* 0x0000000000007941 */ /* 0x00afea0003800000 */
.L_x_63:
[----:B------:R-:W1:Y:S01]  /*a080*/  LDC R2, c[0x0][0x28c] ;  /* 0x0000a300ff027b82 */ /* 0x000e620000000800 */
[----:B------:R-:W-:Y:S01]  /*a090*/  BSSY B0, `(.L_x_68) ;  /* 0x000003f000007945 */ /* 0x000fe20003800000 */
[----:B-1----:R-:W-:-:S13]  /*a0a0*/  ISETP.GT.AND P4, PT, R2, RZ, P3 ;  /* 0x000000ff0200720c */ /* 0x002fda0001f84270 */
[----:B------:R-:W-:Y:S05]  /*a0b0*/  @!P4 BRA `(.L_x_69) ;  /* 0x0000000000f0c947 */ /* 0x000fea0003800000 */
[----:B------:R-:W1:Y:S01]  /*a0c0*/  S2R R5, SR_CgaCtaId ;  /* 0x0000000000057919 */ /* 0x000e620000008800 */
[----:B------:R-:W-:-:S04]  /*a0d0*/  MOV R0, 0x400 ;  /* 0x0000040000007802 */ /* 0x000fc80000000f00 */
[----:B-1----:R-:W-:Y:S02]  /*a0e0*/  LEA R5, R5, R0, 0x18 ;  /* 0x0000000005057211 */ /* 0x002fe400078ec0ff */
[----:B------:R-:W-:-:S04]  /*a0f0*/  MOV R0, 0x1 ;  /* 0x0000000100007802 */ /* 0x000fc80000000f00 */
[----:B------:R-:W-:-:S04]  /*a100*/  SHF.L.U32 R0, R0, 0x1f, RZ ;  /* 0x0000001f00007819 */ /* 0x000fc800000006ff */
[----:B------:R-:W1:Y:S02]  /*a110*/  SYNCS.PHASECHK.TRANS64.TRYWAIT P0, [R5+URZ+0x3c028], R0 ;  /* 0x03c02800050075a7 */ /* 0x000e64000800017f */
[----:B-1----:R-:W-:Y:S05]  /*a120*/  @!P0 BRA `(.L_x_70) ;  /* 0x00000018000c8947 */ /* 0x002fea0003800000 */
.L_x_102:
[----:B------:R-:W-:Y:S01]  /*a130*/  ULOP3.LUT UR5, UR4, 0x2, URZ, 0xfc, !UPT ;  /* 0x0000000204057892 */ /* 0x000fe2000f8efc3f */
[----:B-1----:R-:W-:-:S03]  /*a140*/  @P2 MOV R0, 0xa000 ;  /* 0x0000a00000002802 */ /* 0x002fc60000000f00 */
[----:B------:R-:W-:Y:S01]  /*a150*/  UPRMT UR5, UR5, 0x9910, URZ ;  /* 0x0000991005057896 */ /* 0x000fe2000800003f */
[----:B------:R1:W-:Y:S03]  /*a160*/  @P2 SYNCS.ARRIVE.TRANS64 RZ, [R5+URZ+0x3c000], R0 ;  /* 0x03c0000005ff29a7 */ /* 0x0003e6000800003f */
[----:B------:R-:W-:-:S06]  /*a170*/  UISETP.NE.AND UP0, UPT, UR5, 0x2, UPT ;  /* 0x000000020500788c */ /* 0x000fcc000bf05270 */
[----:B------:R-:W-:-:S13]  /*a180*/  PLOP3.LUT P0, PT, PT, PT, UP0, 0x80, 0x0 ;  /* 0x000000000000781c */ /* 0x000fda0003f0f008 */
[----:B-1----:R-:W-:Y:S05]  /*a190*/  @P0 BRA `(.L_x_71) ;  /* 0x0000000000040947 */ /* 0x002fea0003800000 */
[----:B------:R-:W-:Y:S01]  /*a1a0*/  BPT.TRAP 0x1 ;  /* 0x000000040000795c */ /* 0x000fe20000300000 */
.L_x_71:
[----:B------:R-:W-:-:S04]  /*a1b0*/  LOP3.LUT P0, RZ, R6, 0x1f, RZ, 0xc0, !PT ;  /* 0x0000001f06ff7812 */ /* 0x000fc8000780c0ff */
[----:B------:R-:W-:-:S13]  /*a1c0*/  PLOP3.LUT P0, PT, P0, P2, PT, 0x2a, 0x0 ;  /* 0x000000000000781c */ /* 0x000fda0000704572 */
[----:B------:R-:W-:Y:S05]  /*a1d0*/  @P0 BRA `(.L_x_72) ;  /* 0x0000000000040947 */ /* 0x000fea0003800000 */
[----:B------:R-:W-:Y:S01]  /*a1e0*/  BPT.TRAP 0x1 ;  /* 0x000000040000795c */ /* 0x000fe20000300000 */
.L_x_72:
[----:B------:R-:W-:Y:S01]  /*a1f0*/  R2UR UR16, R5 ;  /* 0x00000000051072ca */ /* 0x000fe200000e0000 */
[----:B------:R-:W-:Y:S01]  /*a200*/  ULDC.64 UR6, c[0x0][0x198] ;  /* 0x0000660000067ab9 */ /* 0x000fe20000000a00 */
[----:B------:R-:W-:Y:S01]  /*a210*/  UMOV UR51, URZ ;  /* 0x0000003f00337c82 */ /* 0x000fe20008000000 */
[----:B------:R-:W-:Y:S01]  /*a220*/  UIADD3 UR6, UP0, UR6, 0x1f0, URZ ;  /* 0x000001f006067890 */ /* 0x000fe2000ff1e03f */
[----:B------:R-:W-:Y:S01]  /*a230*/  MOV R0, 0x1 ;  /* 0x0000000100007802 */ /* 0x000fe20000000f00 */
[----:B------:R-:W-:Y:S01]  /*a240*/  UMOV UR8, 0x0 ;  /* 0x0000000000087882 */ /* 0x000fe20000000000 */
[----:B------:R-:W-:Y:S01]  /*a250*/  UMOV UR9, 0x10000000 ;  /* 0x1000000000097882 */ /* 0x000fe20000000000 */
[----:B------:R-:W-:Y:S01]  /*a260*/  UIADD3.X UR7, URZ, UR7, URZ, UP0, !UPT ;  /* 0x000000073f077290 */ /* 0x000fe200087fe43f */
[----:B------:R-:W-:Y:S01]  /*a270*/  UMOV UR50, URZ ;  /* 0x0000003f00327c82 */ /* 0x000fe20008000000 */
[----:B------:R-:W-:Y:S01]  /*a280*/  UMOV UR42, 0x20 ;  /* 0x00000020002a7882 */ /* 0x000fe20000000000 */
[----:B------:R-:W-:Y:S01]  /*a290*/  UMOV UR44, UR52 ;  /* 0x00000034002c7c82 */ /* 0x000fe20008000000 */
[----:B------:R-:W-:-:S02]  /*a2a0*/  UMOV UR45, UR53 ;  /* 0x00000035002d7c82 */ /* 0x000fc40008000000 */
[----:B------:R-:W-:Y:S02]  /*a2b0*/  UIADD3 UR48, UR16, 0xa000, URZ ;  /* 0x0000a00010307890 */ /* 0x000fe4000fffe03f */
[----:B------:R-:W-:Y:S02]  /*a2c0*/  UIADD3 UR49, UR16, 0x3c000, URZ ;  /* 0x0003c00010317890 */ /* 0x000fe4000fffe03f */
[----:B------:R-:W-:Y:S02]  /*a2d0*/  UIADD3 UR40, UR16, 0xc000, URZ ;  /* 0x0000c00010287890 */ /* 0x000fe4000fffe03f */
[----:B------:R-:W-:Y:S02]  /*a2e0*/  UIADD3 UR32, UR16, 0xe000, URZ ;  /* 0x0000e00010207890 */ /* 0x000fe4000fffe03f */
[----:B------:R-:W-:Y:S02]  /*a2f0*/  UIADD3 UR24, UR16, 0x10000, URZ ;  /* 0x0001000010187890 */ /* 0x000fe4000fffe03f */
[----:B------:R-:W-:Y:S01]  /*a300*/  UIADD3 UR16, UR16, 0x12000, URZ ;  /* 0x0001200010107890 */ /* 0x000fe2000fffe03f */
[----:B------:R1:W-:Y:S01]  /*a310*/  UTMALDG.4D [UR48], [UR6], desc[UR8] ;  /* 0x00000830060075b4 */ /* 0x0003e20008019000 */
        /* <DEDUP_REMOVED lines=18> */
[----:B------:R1:W-:Y:S01]  /*a440*/  UTMALDG.4D [UR32], [UR6], desc[UR8] ;  /* 0x00000820060075b4 */ /* 0x0003e20008019000 */
[----:B------:R1:W-:Y:S01]  /*a450*/  UTMALDG.4D [UR24], [UR6], desc[UR8] ;  /* 0x00000818060075b4 */ /* 0x0003e20008019000 */
[----:B------:R1:W-:Y:S02]  /*a460*/  UTMALDG.4D [UR16], [UR6], desc[UR8] ;  /* 0x00000810060075b4 */ /* 0x0003e40008019000 */
[----:B-1----:R-:W-:Y:S01]  /*a470*/  NOP ;  /* 0x0000000000007918 */ /* 0x002fe20000000000 */
.L_x_69:
[----:B------:R-:W-:Y:S05]  /*a480*/  BSYNC B0 ;  /* 0x0000000000007941 */ /* 0x000fea0003800000 */
.L_x_68:
[----:B------:R-:W-:Y:S04]  /*a490*/  BSSY B0, `(.L_x_73) ;  /* 0x0000041000007945 */ /* 0x000fe80003800000 */
[----:B------:R-:W-:Y:S05]  /*a4a0*/  @!P3 BRA `(.L_x_74) ;  /* 0x0000000000fcb947 */ /* 0x000fea0003800000 */
[----:B------:R-:W1:Y:S01]  /*a4b0*/  S2R R5, SR_CgaCtaId ;  /* 0x0000000000057919 */ /* 0x000e620000008800 */
[----:B------:R-:W-:-:S04]  /*a4c0*/  MOV R4, 0x400 ;  /* 0x0000040000047802 */ /* 0x000fc80000000f00 */
[----:B-1----:R-:W-:Y:S02]  /*a4d0*/  LEA R8, R5, R4, 0x18 ;  /* 0x0000000405087211 */ /* 0x002fe400078ec0ff */
[----:B------:R-:W-:Y:S02]  /*a4e0*/  MOV R5, 0x1 ;  /* 0x0000000100057802 */ /* 0x000fe40000000f00 */
[----:B------:R-:W-:Y:S02]  /*a4f0*/  LEA R4, R3, R8, 0x3 ;  /* 0x0000000803047211 */ /* 0x000fe400078e18ff */
[----:B------:R-:W-:-:S04]  /*a500*/  SHF.L.U32 R5, R5, 0x1f, RZ ;  /* 0x0000001f05057819 */ /* 0x000fc800000006ff */
[----:B------:R-:W1:Y:S02]  /*a510*/  SYNCS.PHASECHK.TRANS64.TRYWAIT P0, [R4+URZ+0x3c060], R5 ;  /* 0x03c06005040075a7 */ /* 0x000e64000800017f */
[----:B-1----:R-:W-:Y:S05]  /*a520*/  @!P0 BRA `(.L_x_75) ;  /* 0x0000001400208947 */ /* 0x002fea0003800000 */
.L_x_103:
        /* <DEDUP_REMOVED lines=8> */
.L_x_76:
[----:B------:R-:W-:-:S04]  /*a5b0*/  LOP3.LUT P0, RZ, R6, 0x1f, RZ, 0xc0, !PT ;  /* 0x0000001f06ff7812 */ /* 0x000fc8000780c0ff */
[----:B------:R-:W-:-:S13]  /*a5c0*/  PLOP3.LUT P0, PT, P0, P2, PT, 0x2a, 0x0 ;  /* 0x000000000000781c */ /* 0x000fda0000704572 */
[----:B------:R-:W-:Y:S05]  /*a5d0*/  @P0 BRA `(.L_x_77) ;  /* 0x0000000000040947 */ /* 0x000fea0003800000 */
[----:B------:R-:W-:Y:S01]  /*a5e0*/  BPT.TRAP 0x1 ;  /* 0x000000040000795c */ /* 0x000fe20000300000 */
.L_x_77:
[----:B------:R-:W-:Y:S01]  /*a5f0*/  R2UR UR40, R3 ;  /* 0x00000000032872ca */ /* 0x000fe200000e0000 */
[----:B------:R-:W-:Y:S01]  /*a600*/  ULDC.64 UR6, c[0x0][0x198] ;  /* 0x0000660000067ab9 */ /* 0x000fe20000000a00 */
[----:B------:R-:W-:Y:S01]  /*a610*/  R2UR UR5, R8 ;  /* 0x00000000080572ca */ /* 0x000fe200000e0000 */
[----:B------:R-:W-:Y:S01]  /*a620*/  UIADD3 UR6, UP0, UR6, 0xf0, URZ ;  /* 0x000000f006067890 */ /* 0x000fe2000ff1e03f */
[----:B------:R-:W-:Y:S01]  /*a630*/  R2UR UR43, R7 ;  /* 0x00000000072b72ca */ /* 0x000fe200000e0000 */
[----:B------:R-:W-:Y:S01]  /*a640*/  UMOV UR8, 0x0 ;  /* 0x0000000000087882 */ /* 0x000fe20000000000 */
[----:B------:R-:W-:Y:S01]  /*a650*/  R2UR UR41, R4 ;  /* 0x00000000042972ca */ /* 0x000fe200000e0000 */
[----:B------:R-:W-:Y:S01]  /*a660*/  UIADD3.X UR7, URZ, UR7, URZ, UP0, !UPT ;  /* 0x000000073f077290 */ /* 0x000fe200087fe43f */
[----:B------:R-:W-:Y:S01]  /*a670*/  UMOV UR9, 0x10000000 ;  /* 0x1000000000097882 */ /* 0x000fe20000000000 */
[----:B------:R-:W-:Y:S01]  /*a680*/  UMOV UR42, URZ ;  /* 0x0000003f002a7c82 */ /* 0x000fe20008000000 */
[----:B------:R-:W-:Y:S01]  /*a690*/  UMOV UR44, UR52 ;  /* 0x00000034002c7c82 */ /* 0x000fe20008000000 */
[----:B------:R-:W-:Y:S01]  /*a6a0*/  UMOV UR45, UR53 ;  /* 0x00000035002d7c82 */ /* 0x000fe20008000000 */
[----:B------:R-:W-:Y:S01]  /*a6b0*/  UMOV UR34, 0x20 ;  /* 0x0000002000227882 */ /* 0x000fe20000000000 */
[----:B------:R-:W-:-:S02]  /*a6c0*/  UMOV UR36, UR52 ;  /* 0x0000003400247c82 */ /* 0x000fc40008000000 */
[----:B------:R-:W-:Y:S02]  /*a6d0*/  UIMAD UR40, UR40, 0x5000, UR5 ;  /* 0x00005000282878a4 */ /* 0x000fe4000f8e0205 */
[----:B------:R-:W-:Y:S02]  /*a6e0*/  UIADD3 UR43, UR11, UR43, URZ ;  /* 0x0000002b0b2b7290 */ /* 0x000fe4000fffe03f */
[----:B------:R-:W-:Y:S02]  /*a6f0*/  UIADD3 UR41, UR41, 0x3c050, URZ ;  /* 0x0003c05029297890 */ /* 0x000fe4000fffe03f */
[----:B------:R-:W-:Y:S02]  /*a700*/  UIADD3 UR32, UR40, 0x1000, URZ ;  /* 0x0000100028207890 */ /* 0x000fe4000fffe03f */
[----:B------:R-:W-:Y:S02]  /*a710*/  UIADD3 UR24, UR40, 0x2000, URZ ;  /* 0x0000200028187890 */ /* 0x000fe4000fffe03f */
[----:B------:R-:W-:-:S02]  /*a720*/  UIADD3 UR16, UR40, 0x3000, URZ ;  /* 0x0000300028107890 */ /* 0x000fc4000fffe03f */
        /* <DEDUP_REMOVED lines=22> */
[----:B-1----:R-:W-:Y:S01]  /*a890*/  NOP ;  /* 0x0000000000007918 */ /* 0x002fe20000000000 */
.L_x_74:
[----:B------:R-:W-:Y:S05]  /*a8a0*/  BSYNC B0 ;  /* 0x0000000000007941 */ /* 0x000fea0003800000 */
.L_x_73:
[----:B------:R-:W-:Y:S01]  /*a8b0*/  BSSY B0, `(.L_x_78) ;  /* 0x0000043000007945 */ /* 0x000fe20003800000 */
[----:B------:R-:W-:-:S03]  /*a8c0*/  MOV R8, RZ ;  /* 0x000000ff00087202 */ /* 0x000fc60000000f00 */
        /* <DEDUP_REMOVED lines=9> */
.L_x_104:
        /* <DEDUP_REMOVED lines=8> */
.L_x_81:
[----:B------:R-:W-:-:S04]  /*a9e0*/  LOP3.LUT P0, RZ, R6, 0x1f, RZ, 0xc0, !PT ;  /* 0x0000001f06ff7812 */ /* 0x000fc8000780c0ff */
[----:B------:R-:W-:-:S13]  /*a9f0*/  PLOP3.LUT P0, PT, P0, P2, PT, 0x2a, 0x0 ;  /* 0x000000000000781c */ /* 0x000fda0000704572 */
[----:B------:R-:W-:Y:S05]  /*aa00*/  @P0 BRA `(.L_x_82) ;  /* 0x0000000000040947 */ /* 0x000fea0003800000 */
[----:B------:R-:W-:Y:S01]  /*aa10*/  BPT.TRAP 0x1 ;  /* 0x000000040000795c */ /* 0x000fe20000300000 */
.L_x_82:
[C---:B------:R-:W-:Y:S01]  /*aa20*/  IMAD R5, R0.reuse, 0xa000, R5 ;  /* 0x0000a00000057824 */ /* 0x040fe200078e0205 */
[----:B------:R-:W-:Y:S01]  /*aa30*/  R2UR UR41, R3 ;  /* 0x00000000032972ca */ /* 0x000fe200000e0000 */
[----:B------:R-:W-:Y:S01]  /*aa40*/  ULDC.64 UR6, c[0x0][0x198] ;  /* 0x0000660000067ab9 */ /* 0x000fe20000000a00 */
[----:B------:R-:W-:Y:S01]  /*aa50*/  UMOV UR43, URZ ;  /* 0x0000003f002b7c82 */ /* 0x000fe20008000000 */
[----:B------:R-:W-:Y:S01]  /*aa60*/  UIADD3 UR6, UP0, UR6, 0x2f0, URZ ;  /* 0x000002f006067890 */ /* 0x000fe2000ff1e03f */
[----:B------:R-:W-:Y:S01]  /*aa70*/  R2UR UR48, R5 ;  /* 0x00000000053072ca */ /* 0x000fe200000e0000 */
[----:B------:R-:W-:Y:S01]  /*aa80*/  UMOV UR8, 0x0 ;  /* 0x0000000000087882 */ /* 0x000fe20000000000 */
[----:B------:R-:W-:Y:S01]  /*aa90*/  UMOV UR9, 0x10000000 ;  /* 0x1000000000097882 */ /* 0x000fe20000000000 */
[----:B------:R-:W-:Y:S01]  /*aaa0*/  UIADD3.X UR7, URZ, UR7, URZ, UP0, !UPT ;  /* 0x000000073f077290 */ /* 0x000fe200087fe43f */
[----:B------:R-:W-:Y:S01]  /*aab0*/  IADD3 R0, R0, 0x1, RZ ;  /* 0x0000000100007810 */ /* 0x000fe20007ffe0ff */
[----:B------:R-:W-:Y:S01]  /*aac0*/  UMOV UR42, URZ ;  /* 0x0000003f002a7c82 */ /* 0x000fe20008000000 */
[----:B------:R-:W-:Y:S01]  /*aad0*/  UMOV UR44, UR52 ;  /* 0x00000034002c7c82 */ /* 0x000fe20008000000 */
[----:B------:R-:W-:Y:S01]  /*aae0*/  UMOV UR45, UR53 ;  /* 0x00000035002d7c82 */ /* 0x000fe20008000000 */
[----:B------:R-:W-:Y:S01]  /*aaf0*/  UMOV UR34, 0x20 ;  /* 0x0000002000227882 */ /* 0x000fe20000000000 */
[----:B------:R-:W-:Y:S01]  /*ab00*/  UIADD3 UR41, UR41, 0x3c000, URZ ;  /* 0x0003c00029297890 */ /* 0x000fe2000fffe03f */
[----:B------:R-:W-:Y:S01]  /*ab10*/  MOV R8, 0x1 ;  /* 0x0000000100087802 */ /* 0x000fe20000000f00 */
[----:B------:R-:W-:Y:S01]  /*ab20*/  UMOV UR36, UR52 ;  /* 0x0000003400247c82 */ /* 0x000fe20008000000 */
[----:B------:R-:W-:Y:S01]  /*ab30*/  UMOV UR37, UR53 ;  /* 0x0000003500257c82 */ /* 0x000fe20008000000 */
[----:B------:R-:W-:-:S02]  /*ab40*/  UIADD3 UR40, UR48, 0xa000, URZ ;  /* 0x0000a00030287890 */ /* 0x000fc4000fffe03f */
        /* <DEDUP_REMOVED lines=25> */
.L_x_79:
[----:B------:R-:W-:Y:S05]  /*ace0*/  BSYNC B0 ;  /* 0x0000000000007941 */ /* 0x000fea0003800000 */
.L_x_78:
[----:B------:R-:W-:-:S13]  /*acf0*/  ISETP.GE.AND P0, PT, R2, 0x81, PT ;  /* 0x000000810200780c */ /* 0x000fda0003f06270 */
[----:B------:R-:W-:Y:S05]  /*ad00*/  @!P0 EXIT ;  /* 0x000000000000894d */ /* 0x000fea0003800000 */
[----:B------:R-:W-:Y:S01]  /*ad10*/  IADD3 R2, R2, 0x7f, RZ ;  /* 0x0000007f02027810 */ /* 0x000fe20007ffe0ff */
[----:B------:R-:W-:Y:S01]  /*ad20*/  BSSY B0, `(.L_x_83) ;  /* 0x0000093000007945 */ /* 0x000fe20003800000 */
[----:B------:R-:W-:Y:S02]  /*ad30*/  LOP3.LUT P0, RZ, R6, 0x1f, RZ, 0xc0, !PT ;  /* 0x0000001f06ff7812 */ /* 0x000fe4000780c0ff */
[----:B------:R-:W-:Y:S02]  /*ad40*/  SHF.R.S32.HI R3, RZ, 0x1f, R2 ;  /* 0x0000001fff037819 */ /* 0x000fe40000011402 */
[----:B------:R-:W-:Y:S02]  /*ad50*/  PLOP3.LUT P0, PT, P0, P2, PT, 0x2a, 0x0 ;  /* 0x000000000000781c */ /* 0x000fe40000704572 */
[----:B------:R-:W-:Y:S02]  /*ad60*/  LEA.HI R3, R3, R2, RZ, 0x7 ;  /* 0x0000000203037211 */ /* 0x000fe400078f38ff */
[----:B------:R-:W-:-:S02]  /*ad70*/  MOV R2, UR4 ;  /* 0x0000000400027c02 */ /* 0x000fc40008000f00 */
[----:B------:R-:W-:Y:S02]  /*ad80*/  SHF.R.S32.HI R3, RZ, 0x7, R3 ;  /* 0x00000007ff037819 */ /* 0x000fe40000011403 */
[----:B------:R-:W-:Y:S02]  /*ad90*/  LOP3.LUT R2, R2, 0x2, RZ, 0xfc, !PT ;  /* 0x0000000202027812 */ /* 0x000fe400078efcff */
[----:B------:R-:W-:Y:S02]  /*ada0*/  SHF.L.U32 R4, R3, 0x1, RZ ;  /* 0x0000000103047819 */ /* 0x000fe400000006ff */
[----:B------:R-:W-:-:S07]  /*adb0*/  MOV R3, 0x1 ;  /* 0x0000000100037802 */ /* 0x000fce0000000f00 */
.L_x_94:
[----:B------:R-:W-:Y:S04]  /*adc0*/  BSSY B1, `(.L_x_84) ;  /* 0x0000041000017945 */ /* 0x000fe80003800000 */
[----:B------:R-:W-:Y:S05]  /*add0*/  @!P3 BRA `(.L_x_85) ;  /* 0x0000000000fcb947 */ /* 0x000fea0003800000 */
[----:B------:R-:W1:Y:S01]  /*ade0*/  S2R R6, SR_CgaCtaId ;  /* 0x0000000000067919 */ /* 0x000e620000008800 */
[----:B------:R-:W-:-:S04]  /*adf0*/  MOV R5, 0x400 ;  /* 0x0000040000057802 */ /* 0x000fc80000000f00 */
[----:B-1----:R-:W-:Y:S02]  /*ae00*/  LEA R7, R6, R5, 0x18 ;  /* 0x0000000506077211 */ /* 0x002fe400078ec0ff */
[----:B------:R-:W-:Y:S02]  /*ae10*/  SHF.L.U32 R5, R3, 0x1f, RZ ;  /* 0x0000001f03057819 */ /* 0x000fe400000006ff */
[----:B------:R-:W-:-:S04]  /*ae20*/  LEA R6, R0, R7, 0x3 ;  /* 0x0000000700067211 */ /* 0x000fc800078e18ff */
[----:B------:R-:W1:Y:S02]  /*ae30*/  SYNCS.PHASECHK.TRANS64.TRYWAIT P4, [R6+URZ+0x3c028], R5 ;  /* 0x03c02805060075a7 */ /* 0x000e64000808017f */
[----:B-1----:R-:W-:Y:S05]  /*ae40*/  @!P4 BRA `(.L_x_86) ;  /* 0x0000000c0000c947 */ /* 0x002fea0003800000 */
.L_x_105:
[----:B-1----:R-:W-:-:S04]  /*ae50*/  @P2 MOV R5, 0xa000 ;  /* 0x0000a00000052802 */ /* 0x002fc80000000f00 */
[----:B------:R1:W-:Y:S02]  /*ae60*/  @P2 SYNCS.ARRIVE.TRANS64 RZ, [R6+URZ+0x3c000], R5 ;  /* 0x03c0000506ff29a7 */ /* 0x0003e4000800003f */
[----:B-1----:R-:W-:-:S04]  /*ae70*/  PRMT R5, R2, 0x9910, RZ ;  /* 0x0000991002057816 */ /* 0x002fc800000000ff */
[----:B------:R-:W-:-:S13]  /*ae80*/  ISETP.NE.AND P4, PT, R5, 0x2, PT ;  /* 0x000000020500780c */ /* 0x000fda0003f85270 */
[----:B------:R-:W-:Y:S05]  /*ae90*/  @P4 BRA `(.L_x_87) ;  /* 0x0000000000044947 */ /* 0x000fea0003800000 */
[----:B------:R-:W-:Y:S01]  /*aea0*/  BPT.TRAP 0x1 ;  /* 0x000000040000795c */ /* 0x000fe20000300000 */
.L_x_87:
[----:B------:R-:W-:Y:S05]  /*aeb0*/  @P0 BRA `(.L_x_88) ;  /* 0x0000000000040947 */ /* 0x000fea0003800000 */
[----:B------:R-:W-:Y:S01]  /*aec0*/  BPT.TRAP 0x1 ;  /* 0x000000040000795c */ /* 0x000fe20000300000 */
.L_x_88:
[----:B------:R-:W-:Y:S01]  /*aed0*/  IMAD R7, R0, 0xa000, R7 ;  /* 0x0000a00000077824 */ /* 0x000fe200078e0207 */
[----:B------:R-:W-:Y:S01]  /*aee0*/  R2UR UR49, R6 ;  /* 0x00000000063172ca */ /* 0x000fe200000e0000 */
[----:B------:R-:W-:Y:S01]  /*aef0*/  ULDC.64 UR6, c[0x0][0x198] ;  /* 0x0000660000067ab9 */ /* 0x000fe20000000a00 */
[----:B------:R-:W-:Y:S01]  /*af00*/  R2UR UR51, R8 ;  /* 0x00000000083372ca */ /* 0x000fe200000e0000 */
[----:B------:R-:W-:Y:S01]  /*af10*/  UIADD3 UR6, UP0, UR6, 0x1f0, URZ ;  /* 0x000001f006067890 */ /* 0x000fe2000ff1e03f */
[----:B------:R-:W-:Y:S01]  /*af20*/  R2UR UR16, R7 ;  /* 0x00000000071072ca */ /* 0x000fe200000e0000 */
[----:B------:R-:W-:Y:S01]  /*af30*/  UMOV UR8, 0x0 ;  /* 0x0000000000087882 */ /* 0x000fe20000000000 */
[----:B------:R-:W-:Y:S01]  /*af40*/  UMOV UR9, 0x10000000 ;  /* 0x1000000000097882 */ /* 0x000fe20000000000 */
[----:B------:R-:W-:Y:S01]  /*af50*/  UIADD3.X UR7, URZ, UR7, URZ, UP0, !UPT ;  /* 0x000000073f077290 */ /* 0x000fe200087fe43f */
[----:B------:R-:W-:Y:S01]  /*af60*/  IADD3 R5, R0, 0x1, RZ ;  /* 0x0000000100057810 */ /* 0x000fe20007ffe0ff */
[----:B------:R-:W-:Y:S01]  /*af70*/  UMOV UR50, URZ ;  /* 0x0000003f00327c82 */ /* 0x000fe20008000000 */
[----:B------:R-:W-:Y:S01]  /*af80*/  UMOV UR42, 0x20 ;  /* 0x00000020002a7882 */ /* 0x000fe20000000000 */
[----:B------:R-:W-:Y:S01]  /*af90*/  UMOV UR44, UR52 ;  /* 0x00000034002c7c82 */ /* 0x000fe20008000000 */
[----:B------:R-:W-:Y:S01]  /*afa0*/  UMOV UR45, UR53 ;  /* 0x00000035002d7c82 */ /* 0x000fe20008000000 */
[----:B------:R-:W-:Y:S01]  /*afb0*/  UIADD3 UR49, UR49, 0x3c000, URZ ;  /* 0x0003c00031317890 */ /* 0x000fe2000fffe03f */
[----:B------:R-:W-:Y:S01]  /*afc0*/  ISETP.NE.AND P4, PT, R5, 0x5, PT ;  /* 0x000000050500780c */ /* 0x000fe20003f85270 */
[----:B------:R-:W-:-:S02]  /*afd0*/  USHF.L.U32 UR51, UR51, 0x7, URZ ;  /* 0x0000000733337899 */ /* 0x000fc4000800063f */
[----:B------:R-:W-:Y:S01]  /*afe0*/  UIADD3 UR48, UR16, 0xa000, URZ ;  /* 0x0000a00010307890 */ /* 0x000fe2000fffe03f */
[----:B------:R-:W-:Y:S01]  /*aff0*/  SEL R0, RZ, 0x1, P4 ;  /* 0x00000001ff007807 */ /* 0x000fe20002000000 */
[----:B------:R-:W-:Y:S02]  /*b000*/  UIADD3 UR40, UR16, 0xc000, URZ ;  /* 0x0000c00010287890 */ /* 0x000fe4000fffe03f */
[----:B------:R-:W-:Y:S01]  /*b010*/  UIADD3 UR32, UR16, 0xe000, URZ ;  /* 0x0000e00010207890 */ /* 0x000fe2000fffe03f */
[----:B------:R-:W-:Y:S01]  /*b020*/  LOP3.LUT R3, R3, R0, RZ, 0x3c, !PT ;  /* 0x0000000003037212 */ /* 0x000fe200078e3cff */
[----:B------:R-:W-:Y:S01]  /*b030*/  UIADD3 UR24, UR16, 0x10000, URZ ;  /* 0x0001000010187890 */ /* 0x000fe2000fffe03f */
[----:B------:R-:W-:Y:S01]  /*b040*/  SEL R0, R5, RZ, P4 ;  /* 0x000000ff05007207 */ /* 0x000fe20002000000 */
        /* <DEDUP_REMOVED lines=24> */
.L_x_85:
[----:B------:R-:W-:Y:S05]  /*b1d0*/  BSYNC B1 ;  /* 0x0000000000017941 */ /* 0x000fea0003800000 */
.L_x_84:
[----:B------:R-:W-:Y:S01]  /*b1e0*/  ISETP.LT.OR P4, PT, R4, 0x4, !P3 ;  /* 0x000000040400780c */ /* 0x000fe20005f81670 */
[----:B------:R-:W-:-:S12]  /*b1f0*/  BSSY B1, `(.L_x_89) ;  /* 0x0000042000017945 */ /* 0x000fd80003800000 */
[----:B------:R-:W-:Y:S05]  /*b200*/  @P4 BRA `(.L_x_90) ;  /* 0x0000000400004947 */ /* 0x000fea0003800000 */
[----:B------:R-:W1:Y:S01]  /*b210*/  S2R R6, SR_CgaCtaId ;  /* 0x0000000000067919 */ /* 0x000e620000008800 */
[----:B------:R-:W-:Y:S02]  /*b220*/  MOV R5, 0x400 ;  /* 0x0000040000057802 */ /* 0x000fe40000000f00 */
[----:B------:R-:W-:Y:S02]  /*b230*/  SHF.L.U32 R7, R3, 0x1f, RZ ;  /* 0x0000001f03077819 */ /* 0x000fe400000006ff */
[----:B-1----:R-:W-:-:S04]  /*b240*/  LEA R5, R6, R5, 0x18 ;  /* 0x0000000506057211 */ /* 0x002fc800078ec0ff */
[----:B------:R-:W-:-:S04]  /*b250*/  LEA R6, R0, R5, 0x3 ;  /* 0x0000000500067211 */ /* 0x000fc800078e18ff */
[----:B------:R-:W1:Y:S02]  /*b260*/  SYNCS.PHASECHK.TRANS64.TRYWAIT P4, [R6+URZ+0x3c028], R7 ;  /* 0x03c02807060075a7 */ /* 0x000e64000808017f */
[----:B-1----:R-:W-:Y:S05]  /*b270*/  @!P4 BRA `(.L_x_91) ;  /* 0x000000080008c947 */ /* 0x002fea0003800000 */
.L_x_106:
[----:B-1----:R-:W-:-:S04]  /*b280*/  @P1 MOV R7, 0xa000 ;  /* 0x0000a00000071802 */ /* 0x002fc80000000f00 */
[----:B------:R1:W-:Y:S02]  /*b290*/  @P1 SYNCS.ARRIVE.TRANS64 RZ, [R6+URZ+0x3c000], R7 ;  /* 0x03c0000706ff19a7 */ /* 0x0003e4000800003f */
[----:B-1----:R-:W-:-:S04]  /*b2a0*/  PRMT R7, R2, 0x9910, RZ ;  /* 0x0000991002077816 */ /* 0x002fc800000000ff */
[----:B------:R-:W-:-:S13]  /*b2b0*/  ISETP.NE.AND P4, PT, R7, 0x2, PT ;  /* 0x000000020700780c */ /* 0x000fda0003f85270 */
[----:B------:R-:W-:Y:S05]  /*b2c0*/  @P4 BRA `(.L_x_92) ;  /* 0x0000000000044947 */ /* 0x000fea0003800000 */
[----:B------:R-:W-:Y:S01]  /*b2d0*/  BPT.TRAP 0x1 ;  /* 0x000000040000795c */ /* 0x000fe20000300000 */
.L_x_92:
[----:B------:R-:W-:Y:S05]  /*b2e0*/  @P0 BRA `(.L_x_93) ;  /* 0x0000000000040947 */ /* 0x000fea0003800000 */
[----:B------:R-:W-:Y:S01]  /*b2f0*/  BPT.TRAP 0x1 ;  /* 0x000000040000795c */ /* 0x000fe20000300000 */
.L_x_93:
        /* <DEDUP_REMOVED lines=16> */
[----:B------:R-:W-:Y:S01]  /*b400*/  USHF.L.U32 UR51, UR51, 0x7, URZ ;  /* 0x0000000733337899 */ /* 0x000fe2000800063f */
[----:B------:R-:W-:Y:S01]  /*b410*/  IADD3 R8, R8, 0x1, RZ ;  /* 0x0000000108087810 */ /* 0x000fe20007ffe0ff */
[----:B------:R-:W-:Y:S01]  /*b420*/  UIADD3 UR48, UR16, 0xa000, URZ ;  /* 0x0000a00010307890 */ /* 0x000fe2000fffe03f */
[----:B------:R-:W-:Y:S01]  /*b430*/  SEL R6, RZ, 0x1, P4 ;  /* 0x00000001ff067807 */ /* 0x000fe20002000000 */
[----:B------:R-:W-:Y:S01]  /*b440*/  UIADD3 UR40, UR16, 0xc000, URZ ;  /* 0x0000c00010287890 */ /* 0x000fe2000fffe03f */
[----:B------:R-:W-:Y:S01]  /*b450*/  SEL R0, R0, RZ, P4 ;  /* 0x000000ff00007207 */ /* 0x000fe20002000000 */
[----:B------:R-:W-:Y:S01]  /*b460*/  UIADD3 UR32, UR16, 0xe000, URZ ;  /* 0x0000e00010207890 */ /* 0x000fe2000fffe03f */
[----:B------:R-:W-:Y:S01]  /*b470*/  LOP3.LUT R3, R3, R6, RZ, 0x3c, !PT ;  /* 0x0000000603037212 */ /* 0x000fe200078e3cff */
[----:B------:R-:W-:-:S02]  /*b480*/  UIADD3 UR24, UR16, 0x10000, URZ ;  /* 0x0001000010187890 */ /* 0x000fc4000fffe03f */
        /* <DEDUP_REMOVED lines=24> */
.L_x_90:
[----:B------:R-:W-:Y:S05]  /*b610*/  BSYNC B1 ;  /* 0x0000000000017941 */ /* 0x000fea0003800000 */
.L_x_89:
[C---:B------:R-:W-:Y:S02]  /*b620*/  ISETP.GT.AND P4, PT, R4.reuse, 0x4, PT ;  /* 0x000000040400780c */ /* 0x040fe40003f84270 */
[----:B------:R-:W-:-:S11]  /*b630*/  IADD3 R4, R4, -0x2, RZ ;  /* 0xfffffffe04047810 */ /* 0x000fd60007ffe0ff */
[----:B------:R-:W-:Y:S05]  /*b640*/  @P4 BRA `(.L_x_94) ;  /* 0xfffffff400dc4947 */ /* 0x000fea000383ffff */
[----:B------:R-:W-:Y:S05]  /*b650*/  BSYNC B0 ;  /* 0x0000000000007941 */ /* 0x000fea0003800000 */
.L_x_83:
[----:B------:R-:W-:Y:S05]  /*b660*/  EXIT ;  /* 0x000000000000794d */ /* 0x000fea0003800000 */
.L_x_15:
[----:B--2---:R-:W-:-:S04]  /*b670*/  MOV R3, UR8 ;  /* 0x0000000800037c02 */ /* 0x004fc80008000f00 */
[----:B------:R2:W3:Y:S03]  /*b680*/  SYNCS.PHASECHK.TRANS64.TRYWAIT P1, [R3+URZ+0x3c050], R0 ;  /* 0x03c05000030075a7 */ /* 0x0004e6000802017f */
[----:B---3--:R-:W-:Y:S05]  /*b690*/  @!P1 NANOSLEEP.SYNCS 0x989680 ;  /* 0x009896800000995d */ /* 0x008fea0003900000 */
[----:B------:R-:W3:Y:S02]  /*b6a0*/  @!P1 SYNCS.PHASECHK.TRANS64 P1, [R3+URZ+0x3c050], R0 ;  /* 0x03c05000030095a7 */ /* 0x000ee4000802007f */
[----:B---3--:R-:W-:Y:S05]  /*b6b0*/  @!P1 BRA `(.L_x_15) ;  /* 0xfffffffc00ec9947 */ /* 0x008fea000383ffff */
[----:B------:R-:W-:Y:S05]  /*b6c0*/  BRA `(.L_x_95) ;  /* 0xffffff5400a87947 */ /* 0x000fea000383ffff */
.L_x_17:
[----:B--2---:R-:W-:-:S04]  /*b6d0*/  MOV R0, UR36 ;  /* 0x0000002400007c02 */ /* 0x004fc80008000f00 */
[----:B------:R2:W3:Y:S03]  /*b6e0*/  SYNCS.PHASECHK.TRANS64.TRYWAIT P1, [R0+URZ+0x3c000], R5 ;  /* 0x03c00005000075a7 */ /* 0x0004e6000802017f */
[----:B---3--:R-:W-:Y:S05]  /*b6f0*/  @!P1 NANOSLEEP.SYNCS 0x989680 ;  /* 0x009896800000995d */ /* 0x008fea0003900000 */
[----:B------:R-:W3:Y:S02]  /*b700*/  @!P1 SYNCS.PHASECHK.TRANS64 P1, [R0+URZ+0x3c000], R5 ;  /* 0x03c00005000095a7 */ /* 0x000ee4000802007f */
[----:B---3--:R-:W-:Y:S05]  /*b710*/  @!P1 BRA `(.L_x_17) ;  /* 0xfffffffc00ec9947 */ /* 0x008fea000383ffff */
[----:B------:R-:W-:Y:S05]  /*b720*/  BRA `(.L_x_96) ;  /* 0xffffff5400ac7947 */ /* 0x000fea000383ffff */
.L_x_18:
[----:B--2---:R-:W-:-:S04]  /*b730*/  MOV R3, UR5 ;  /* 0x0000000500037c02 */ /* 0x004fc80008000f00 */
[----:B------:R2:W3:Y:S03]  /*b740*/  SYNCS.PHASECHK.TRANS64.TRYWAIT P1, [R3+URZ], R0 ;  /* 0x00000000030075a7 */ /* 0x0004e6000802017f */
[----:B---3--:R-:W-:Y:S05]  /*b750*/  @!P1 NANOSLEEP.SYNCS 0x989680 ;  /* 0x009896800000995d */ /* 0x008fea0003900000 */
[----:B------:R-:W3:Y:S02]  /*b760*/  @!P1 SYNCS.PHASECHK.TRANS64 P1, [R3+URZ], R0 ;  /* 0x00000000030095a7 */ /* 0x000ee4000802007f */
[----:B---3--:R-:W-:Y:S05]  /*b770*/  @!P1 BRA `(.L_x_18) ;  /* 0xfffffffc00ec9947 */ /* 0x008fea000383ffff */
[----:B------:R-:W-:Y:S05]  /*b780*/  BRA `(.L_x_97) ;  /* 0xffffff5400b07947 */ /* 0x000fea000383ffff */
.L_x_20:
[----:B-1----:R-:W-:-:S04]  /*b790*/  MOV R6, UR36 ;  /* 0x0000002400067c02 */ /* 0x002fc80008000f00 */
[----:B------:R1:W2:Y:S03]  /*b7a0*/  SYNCS.PHASECHK.TRANS64.TRYWAIT P1, [R6+URZ+0x3c008], R5 ;  /* 0x03c00805060075a7 */ /* 0x0002a6000802017f */
[----:B--2---:R-:W-:Y:S05]  /*b7b0*/  @!P1 NANOSLEEP.SYNCS 0x989680 ;  /* 0x009896800000995d */ /* 0x004fea0003900000 */
[----:B------:R-:W2:Y:S02]  /*b7c0*/  @!P1 SYNCS.PHASECHK.TRANS64 P1, [R6+URZ+0x3c008], R5 ;  /* 0x03c00805060095a7 */ /* 0x000ea4000802007f */
[----:B--2---:R-:W-:Y:S05]  /*b7d0*/  @!P1 BRA `(.L_x_20) ;  /* 0xfffffffc00ec9947 */ /* 0x004fea000383ffff */
[----:B------:R-:W-:Y:S05]  /*b7e0*/  BRA `(.L_x_98) ;  /* 0xffffff7c009c7947 */ /* 0x000fea000383ffff */
.L_x_25:
[----:B-1----:R-:W-:-:S04]  /*b7f0*/  MOV R4, UR10 ;  /* 0x0000000a00047c02 */ /* 0x002fc80008000f00 */
[----:B------:R1:W2:Y:S03]  /*b800*/  SYNCS.PHASECHK.TRANS64.TRYWAIT P2, [R4+URZ+0x3c000], R3 ;  /* 0x03c00003040075a7 */ /* 0x0002a6000804017f */
[----:B--2---:R-:W-:Y:S05]  /*b810*/  @!P2 NANOSLEEP.SYNCS 0x989680 ;  /* 0x009896800000a95d */ /* 0x004fea0003900000 */
[----:B------:R-:W2:Y:S02]  /*b820*/  @!P2 SYNCS.PHASECHK.TRANS64 P2, [R4+URZ+0x3c000], R3 ;  /* 0x03c000030400a5a7 */ /* 0x000ea4000804007f */
[----:B--2---:R-:W-:Y:S05]  /*b830*/  @!P2 BRA `(.L_x_25) ;  /* 0xfffffffc00eca947 */ /* 0x004fea000383ffff */
[----:B------:R-:W-:Y:S05]  /*b840*/  BRA `(.L_x_99) ;  /* 0xffffff8c001c7947 */ /* 0x000fea000383ffff */
.L_x_29:
[----:B-1----:R-:W-:-:S04]  /*b850*/  MOV R8, UR11 ;  /* 0x0000000b00087c02 */ /* 0x002fc80008000f00 */
[----:B------:R1:W2:Y:S03]  /*b860*/  SYNCS.PHASECHK.TRANS64.TRYWAIT P2, [R8+URZ+0x3c000], R59 ;  /* 0x03c0003b080075a7 */ /* 0x0002a6000804017f */
[----:B--2---:R-:W-:Y:S05]  /*b870*/  @!P2 NANOSLEEP.SYNCS 0x989680 ;  /* 0x009896800000a95d */ /* 0x004fea0003900000 */
[----:B------:R-:W2:Y:S02]  /*b880*/  @!P2 SYNCS.PHASECHK.TRANS64 P2, [R8+URZ+0x3c000], R59 ;  /* 0x03c0003b0800a5a7 */ /* 0x000ea4000804007f */
[----:B--2---:R-:W-:Y:S05]  /*b890*/  @!P2 BRA `(.L_x_29) ;  /* 0xfffffffc00eca947 */ /* 0x004fea000383ffff */
[----:B------:R-:W-:Y:S05]  /*b8a0*/  BRA `(.L_x_28) ;  /* 0xffffffb4002c7947 */ /* 0x000fea000383ffff */
.L_x_45:
[----:B-1----:R-:W-:-:S04]  /*b8b0*/  MOV R3, UR4 ;  /* 0x0000000400037c02 */ /* 0x002fc80008000f00 */
[----:B------:R1:W2:Y:S03]  /*b8c0*/  SYNCS.PHASECHK.TRANS64.TRYWAIT P0, [R3+URZ+0x3c098], R0 ;  /* 0x03c09800030075a7 */ /* 0x0002a6000800017f */
[----:B--2---:R-:W-:Y:S05]  /*b8d0*/  @!P0 NANOSLEEP.SYNCS 0x989680 ;  /* 0x009896800000895d */ /* 0x004fea0003900000 */
[----:B------:R-:W2:Y:S02]  /*b8e0*/  @!P0 SYNCS.PHASECHK.TRANS64 P0, [R3+URZ+0x3c098], R0 ;  /* 0x03c09800030085a7 */ /* 0x000ea4000800007f */
[----:B--2---:R-:W-:Y:S05]  /*b8f0*/  @!P0 BRA `(.L_x_45) ;  /* 0xfffffffc00ec8947 */ /* 0x004fea000383ffff */
[----:B------:R-:W-:Y:S05]  /*b900*/  BRA `(.L_x_100) ;  /* 0xffffffc800f07947 */ /* 0x000fea000383ffff */
.L_x_65:
[----:B--2---:R2:W4:Y:S02]  /*b910*/  SYNCS.PHASECHK.TRANS64.TRYWAIT P0, [R3+URZ+0x3c060], R2 ;  /* 0x03c06002030075a7 */ /* 0x004524000800017f */
[----:B----4-:R-:W-:Y:S05]  /*b920*/  @!P0 NANOSLEEP.SYNCS 0x989680 ;  /* 0x009896800000895d */ /* 0x010fea0003900000 */
[----:B------:R-:W4:Y:S02]  /*b930*/  @!P0 SYNCS.PHASECHK.TRANS64 P0, [R3+URZ+0x3c060], R2 ;  /* 0x03c06002030085a7 */ /* 0x000f24000800007f */
[----:B----4-:R-:W-:Y:S05]  /*b940*/  @!P0 BRA `(.L_x_65) ;  /* 0xfffffffc00f08947 */ /* 0x010fea000383ffff */
[----:B------:R-:W-:Y:S05]  /*b950*/  BRA `(.L_x_101) ;  /* 0xffffffe000f47947 */ /* 0x000fea000383ffff */
.L_x_70:
[----:B-1----:R1:W2:Y:S02]  /*b960*/  SYNCS.PHASECHK.TRANS64.TRYWAIT P0, [R5+URZ+0x3c028], R0 ;  /* 0x03c02800050075a7 */ /* 0x0022a4000800017f */
[----:B--2---:R-:W-:Y:S05]  /*b970*/  @!P0 NANOSLEEP.SYNCS 0x989680 ;  /* 0x009896800000895d */ /* 0x004fea0003900000 */
[----:B------:R-:W2:Y:S02]  /*b980*/  @!P0 SYNCS.PHASECHK.TRANS64 P0, [R5+URZ+0x3c028], R0 ;  /* 0x03c02800050085a7 */ /* 0x000ea4000800007f */
[----:B--2---:R-:W-:Y:S05]  /*b990*/  @!P0 BRA `(.L_x_70) ;  /* 0xfffffffc00f08947 */ /* 0x004fea000383ffff */
[----:B------:R-:W-:Y:S05]  /*b9a0*/  BRA `(.L_x_102) ;  /* 0xffffffe400e07947 */ /* 0x000fea000383ffff */
.L_x_75:
[----:B-1----:R1:W2:Y:S02]  /*b9b0*/  SYNCS.PHASECHK.TRANS64.TRYWAIT P0, [R4+URZ+0x3c060], R5 ;  /* 0x03c06005040075a7 */ /* 0x0022a4000800017f */
[----:B--2---:R-:W-:Y:S05]  /*b9c0*/  @!P0 NANOSLEEP.SYNCS 0x989680 ;  /* 0x009896800000895d */ /* 0x004fea0003900000 */
[----:B------:R-:W2:Y:S02]  /*b9d0*/  @!P0 SYNCS.PHASECHK.TRANS64 P0, [R4+URZ+0x3c060], R5 ;  /* 0x03c06005040085a7 */ /* 0x000ea4000800007f */
[----:B--2---:R-:W-:Y:S05]  /*b9e0*/  @!P0 BRA `(.L_x_75) ;  /* 0xfffffffc00f08947 */ /* 0x004fea000383ffff */
[----:B------:R-:W-:Y:S05]  /*b9f0*/  BRA `(.L_x_103) ;  /* 0xffffffe800cc7947 */ /* 0x000fea000383ffff */
.L_x_80:
[----:B-1----:R1:W2:Y:S02]  /*ba00*/  SYNCS.PHASECHK.TRANS64.TRYWAIT P0, [R3+URZ+0x3c028], R4 ;  /* 0x03c02804030075a7 */ /* 0x0022a4000800017f */
[----:B--2---:R-:W-:Y:S05]  /*ba10*/  @!P0 NANOSLEEP.SYNCS 0x989680 ;  /* 0x009896800000895d */ /* 0x004fea0003900000 */
[----:B------:R-:W2:Y:S02]  /*ba20*/  @!P0 SYNCS.PHASECHK.TRANS64 P0, [R3+URZ+0x3c028], R4 ;  /* 0x03c02804030085a7 */ /* 0x000ea4000800007f */
[----:B--2---:R-:W-:Y:S05]  /*ba30*/  @!P0 BRA `(.L_x_80) ;  /* 0xfffffffc00f08947 */ /* 0x004fea000383ffff */
[----:B------:R-:W-:Y:S05]  /*ba40*/  BRA `(.L_x_104) ;  /* 0xffffffec00c47947 */ /* 0x000fea000383ffff */
.L_x_86:
[----:B-1----:R1:W2:Y:S02]  /*ba50*/  SYNCS.PHASECHK.TRANS64.TRYWAIT P4, [R6+URZ+0x3c028], R5 ;  /* 0x03c02805060075a7 */ /* 0x0022a4000808017f */
[----:B--2---:R-:W-:Y:S05]  /*ba60*/  @!P4 NANOSLEEP.SYNCS 0x989680 ;  /* 0x009896800000c95d */ /* 0x004fea0003900000 */
[----:B------:R-:W2:Y:S02]  /*ba70*/  @!P4 SYNCS.PHASECHK.TRANS64 P4, [R6+URZ+0x3c028], R5 ;  /* 0x03c028050600c5a7 */ /* 0x000ea4000808007f */
[----:B--2---:R-:W-:Y:S05]  /*ba80*/  @!P4 BRA `(.L_x_86) ;  /* 0xfffffffc00f0c947 */ /* 0x004fea000383ffff */
[----:B------:R-:W-:Y:S05]  /*ba90*/  BRA `(.L_x_105) ;  /* 0xfffffff000ec7947 */ /* 0x000fea000383ffff */
.L_x_91:
[----:B-1----:R1:W2:Y:S02]  /*baa0*/  SYNCS.PHASECHK.TRANS64.TRYWAIT P4, [R6+URZ+0x3c028], R7 ;  /* 0x03c02807060075a7 */ /* 0x0022a4000808017f */
[----:B--2---:R-:W-:Y:S05]  /*bab0*/  @!P4 NANOSLEEP.SYNCS 0x989680 ;  /* 0x009896800000c95d */ /* 0x004fea0003900000 */
[----:B------:R-:W2:Y:S02]  /*bac0*/  @!P4 SYNCS.PHASECHK.TRANS64 P4, [R6+URZ+0x3c028], R7 ;  /* 0x03c028070600c5a7 */ /* 0x000ea4000808007f */
[----:B--2---:R-:W-:Y:S05]  /*bad0*/  @!P4 BRA `(.L_x_91) ;  /* 0xfffffffc00f0c947 */ /* 0x004fea000383ffff */
[----:B------:R-:W-:Y:S05]  /*bae0*/  BRA `(.L_x_106) ;  /* 0xfffffff400e47947 */ /* 0x000fea000383ffff */
        .weak           $__internal_0_$__cuda_sm20_rcp_rn_f32_slowpath
        .type           $__internal_0_$__cuda_sm20_rcp_rn_f32_slowpath,@function
        .size           $__internal_0_$__cuda_sm20_rcp_rn_f32_slowpath,(.L_x_112 - $__internal_0_$__cuda_sm20_rcp_rn_f32_slowpath)
$__internal_0_$__cuda_sm20_rcp_rn_f32_slowpath:
[----:B------:R-:W-:Y:S01]  /*baf0*/  SHF.L.U32 R0, R2, 0x1, RZ ;  /* 0x0000000102007819 */ /* 0x000fe200000006ff */
[----:B------:R-:W-:Y:S03]  /*bb00*/  BSSY B2, `(.L_x_107) ;  /* 0x0000030000027945 */ /* 0x000fe60003800000 */
[----:B------:R-:W-:-:S04]  /*bb10*/  SHF.R.U32.HI R16, RZ, 0x18, R0 ;  /* 0x00000018ff107819 */ /* 0x000fc80000011600 */
[----:B------:R-:W-:-:S13]  /*bb20*/  ISETP.NE.U32.AND P0, PT, R16, RZ, PT ;  /* 0x000000ff1000720c */ /* 0x000fda0003f05070 */
[----:B------:R-:W-:Y:S05]  /*bb30*/  @P0 BRA `(.L_x_108) ;  /* 0x0000000000280947 */ /* 0x000fea0003800000 */
[----:B------:R-:W-:-:S04]  /*bb40*/  SHF.L.U32 R0, R2, 0x1, RZ ;  /* 0x0000000102007819 */ /* 0x000fc800000006ff */
[----:B------:R-:W-:-:S13]  /*bb50*/  ISETP.NE.AND P0, PT, R0, RZ, PT ;  /* 0x000000ff0000720c */ /* 0x000fda0003f05270 */
[----:B------:R-:W-:Y:S01]  /*bb60*/  @P0 FFMA R6, R2, 1.84467440737095516160e+19, RZ ;  /* 0x5f80000002060823 */ /* 0x000fe200000000ff */
[----:B------:R-:W-:Y:S08]  /*bb70*/  @!P0 MUFU.RCP R5, R2 ;  /* 0x0000000200058308 */ /* 0x000ff00000001000 */
[----:B------:R-:W1:Y:S02]  /*bb80*/  @P0 MUFU.RCP R7, R6 ;  /* 0x0000000600070308 */ /* 0x000e640000001000 */
[----:B-1----:R-:W-:-:S04]  /*bb90*/  @P0 FFMA R0, R6, R7, -1 ;  /* 0xbf80000006000423 */ /* 0x002fc80000000007 */
[----:B------:R-:W-:-:S04]  /*bba0*/  @P0 FADD.FTZ R0, -R0, -RZ ;  /* 0x800000ff00000221 */ /* 0x000fc80000010100 */
[----:B------:R-:W-:-:S04]  /*bbb0*/  @P0 FFMA R0, R7, R0, R7 ;  /* 0x0000000007000223 */ /* 0x000fc80000000007 */
[----:B------:R-:W-:Y:S01]  /*bbc0*/  @P0 FFMA R5, R0, 1.84467440737095516160e+19, RZ ;  /* 0x5f80000000050823 */ /* 0x000fe200000000ff */
[----:B------:R-:W-:Y:S06]  /*bbd0*/  BRA `(.L_x_109) ;  /* 0x0000000000887947 */ /* 0x000fec0003800000 */
.L_x_108:
[----:B------:R-:W-:-:S04]  /*bbe0*/  IADD3 R17, R16, -0xfd, RZ ;  /* 0xffffff0310117810 */ /* 0x000fc80007ffe0ff */
[----:B------:R-:W-:-:S13]  /*bbf0*/  ISETP.GT.U32.AND P0, PT, R17, 0x1, PT ;  /* 0x000000011100780c */ /* 0x000fda0003f04070 */
[----:B------:R-:W-:Y:S05]  /*bc00*/  @P0 BRA `(.L_x_110) ;  /* 0x0000000000780947 */ /* 0x000fea0003800000 */
[----:B------:R-:W-:Y:S02]  /*bc10*/  LOP3.LUT R0, R2, 0x7fffff, RZ, 0xc0, !PT ;  /* 0x007fffff02007812 */ /* 0x000fe400078ec0ff */
[----:B------:R-:W-:Y:S02]  /*bc20*/  MOV R12, 0x3 ;  /* 0x00000003000c7802 */ /* 0x000fe40000000f00 */
[----:B------:R-:W-:Y:S02]  /*bc30*/  LOP3.LUT R0, R0, 0x3f800000, RZ, 0xfc, !PT ;  /* 0x3f80000000007812 */ /* 0x000fe400078efcff */
[----:B------:R-:W-:Y:S02]  /*bc40*/  SHF.L.U32 R12, R12, R17, RZ ;  /* 0x000000110c0c7219 */ /* 0x000fe400000006ff */
[----:B------:R-:W1:Y:S02]  /*bc50*/  MUFU.RCP R5, R0 ;  /* 0x0000000000057308 */ /* 0x000e640000001000 */
[----:B-1----:R-:W-:-:S04]  /*bc60*/  FFMA R6, R0, R5, -1 ;  /* 0xbf80000000067423 */ /* 0x002fc80000000005 */
[----:B------:R-:W-:-:S04]  /*bc70*/  FADD.FTZ R6, -R6, -RZ ;  /* 0x800000ff06067221 */ /* 0x000fc80000010100 */
[CCC-:B------:R-:W-:Y:S01]  /*bc80*/  FFMA.RM R7, R5.reuse, R6.reuse, R5.reuse ;  /* 0x0000000605077223 */ /* 0x1c0fe20000004005 */
[----:B------:R-:W-:-:S04]  /*bc90*/  FFMA.RP R6, R5, R6, R5 ;  /* 0x0000000605067223 */ /* 0x000fc80000008005 */
[C---:B------:R-:W-:Y:S02]  /*bca0*/  LOP3.LUT R5, R7.reuse, 0x7fffff, RZ, 0xc0, !PT ;  /* 0x007fffff07057812 */ /* 0x040fe400078ec0ff */
[----:B------:R-:W-:Y:S02]  /*bcb0*/  FSETP.NEU.FTZ.AND P0, PT, R7, R6, PT ;  /* 0x000000060700720b */ /* 0x000fe40003f1d000 */
[----:B------:R-:W-:Y:S02]  /*bcc0*/  LOP3.LUT R5, R5, 0x800000, RZ, 0xfc, !PT ;  /* 0x0080000005057812 */ /* 0x000fe400078efcff */
[----:B------:R-:W-:Y:S02]  /*bcd0*/  SEL R6, RZ, 0xffffffff, !P0 ;  /* 0xffffffffff067807 */ /* 0x000fe40004000000 */
[----:B------:R-:W-:Y:S02]  /*bce0*/  LOP3.LUT R12, R12, R5, RZ, 0xc0, !PT ;  /* 0x000000050c0c7212 */ /* 0x000fe400078ec0ff */
[----:B------:R-:W-:-:S02]  /*bcf0*/  IADD3 R6, -R6, RZ, RZ ;  /* 0x000000ff06067210 */ /* 0x000fc40007ffe1ff */
[-C--:B------:R-:W-:Y:S02]  /*bd00*/  SHF.R.U32.HI R12, RZ, R17.reuse, R12 ;  /* 0x00000011ff0c7219 */ /* 0x080fe4000001160c */
[----:B------:R-:W-:Y:S02]  /*bd10*/  LOP3.LUT P1, RZ, R6, R17, R5, 0xf8, !PT ;  /* 0x0000001106ff7212 */ /* 0x000fe4000782f805 */
[C---:B------:R-:W-:Y:S02]  /*bd20*/  LOP3.LUT P0, RZ, R12.reuse, 0x1, RZ, 0xc0, !PT ;  /* 0x000000010cff7812 */ /* 0x040fe4000780c0ff */
[----:B------:R-:W-:-:S04]  /*bd30*/  LOP3.LUT P2, RZ, R12, 0x2, RZ, 0xc0, !PT ;  /* 0x000000020cff7812 */ /* 0x000fc8000784c0ff */
[----:B------:R-:W-:Y:S02]  /*bd40*/  PLOP3.LUT P0, PT, P0, P1, P2, 0xe0, 0x0 ;  /* 0x000000000000781c */ /* 0x000fe40000703c20 */
[----:B------:R-:W-:Y:S02]  /*bd50*/  LOP3.LUT P1, RZ, R2, 0x7fffff, RZ, 0xc0, !PT ;  /* 0x007fffff02ff7812 */ /* 0x000fe4000782c0ff */
[----:B------:R-:W-:-:S04]  /*bd60*/  SEL R0, RZ, 0x1, !P0 ;  /* 0x00000001ff007807 */ /* 0x000fc80004000000 */
[----:B------:R-:W-:-:S04]  /*bd70*/  IADD3 R0, -R0, RZ, RZ ;  /* 0x000000ff00007210 */ /* 0x000fc80007ffe1ff */
[----:B------:R-:W-:Y:S02]  /*bd80*/  ISETP.GE.AND P0, PT, R0, RZ, PT ;  /* 0x000000ff0000720c */ /* 0x000fe40003f06270 */
[----:B------:R-:W-:-:S04]  /*bd90*/  IADD3 R0, R16, -0xfc, RZ ;  /* 0xffffff0410007810 */ /* 0x000fc80007ffe0ff */
[----:B------:R-:W-:-:S07]  /*bda0*/  SHF.R.U32.HI R5, RZ, R0, R5 ;  /* 0x00000000ff057219 */ /* 0x000fce0000011605 */
[----:B------:R-:W-:-:S04]  /*bdb0*/  @!P0 IADD3 R5, R5, 0x1, RZ ;  /* 0x0000000105058810 */ /* 0x000fc80007ffe0ff */
[----:B------:R-:W-:-:S04]  /*bdc0*/  @!P1 SHF.L.U32 R5, R5, 0x1, RZ ;  /* 0x0000000105059819 */ /* 0x000fc800000006ff */
[----:B------:R-:W-:Y:S01]  /*bdd0*/  LOP3.LUT R5, R5, 0x80000000, R2, 0xf8, !PT ;  /* 0x8000000005057812 */ /* 0x000fe200078ef802 */
[----:B------:R-:W-:Y:S06]  /*bde0*/  BRA `(.L_x_109) ;  /* 0x0000000000047947 */ /* 0x000fec0003800000 */
.L_x_110:
[----:B------:R1:W2:Y:S02]  /*bdf0*/  MUFU.RCP R5, R2 ;  /* 0x0000000200057308 */ /* 0x0002a40000001000 */
.L_x_109:
[----:B------:R-:W-:Y:S05]  /*be00*/  BSYNC B2 ;  /* 0x0000000000027941 */ /* 0x000fea0003800000 */
.L_x_107:
[----:B------:R-:W-:Y:S02]  /*be10*/  MOV R6, R13 ;  /* 0x0000000d00067202 */ /* 0x000fe40000000f00 */
[----:B------:R-:W-:-:S04]  /*be20*/  MOV R7, 0x0 ;  /* 0x0000000000077802 */ /* 0x000fc80000000f00 */
[----:B-12---:R-:W-:Y:S05]  /*be30*/  RET.REL.NODEC R6 `(_ZN7cutlass13device_kernelINS_4fmha6kernel28FmhaKernelTmaWarpSpecializedINS1_10collective30FmhaMainloopTmaWarpSpecializedINS_10bfloat16_tEffN4cute5tupleIJNS7_1CILi128EEESA_NS9_ILi160EEEEEENS8_IJiNS9_ILi1EEENS8_IJiiEEEEEESF_SF_NS4_13DefaultFusionEJEEENS4_15FmhaFwdEpilogueIS6_fNS8_IJNS9_ILi64EEESB_SA_EEEEENS2_23IndividualTileSchedulerEJEEEEEvNT_6ParamsE) ;  /* 0xffffff4006707950 */ /* 0x006fea0003c3ffff */
.L_x_111:
[----:B------:R-:W-:-:S00]  /*be40*/  BRA `(.L_x_111) ;  /* 0xfffffffc00fc7947 */ /* 0x000fc0000383ffff */
[----:B------:R-:W-:-:S00]  /*be50*/  NOP ;  /* 0x0000000000007918 */ /* 0x000fc00000000000 */
        /* <DEDUP_REMOVED lines=10> */
.L_x_112:


//--------------------- .nv.global.init           --------------------------
	.section	.nv.global.init,"aw",@progbits
.nv.global.init:
	.type		$str$24,@object
	.size		$str$24,($str$25 - $str$24)
$str$24:
        /*0000*/ 	.byte	0x28, 0x61, 0x64, 0x64, 0x72, 0x65, 0x73, 0x73, 0x20, 0x26, 0x20, 0x6d, 0x61, 0x73, 0x6b, 0x29
        /*0010*/ 	.byte	0x20, 0x3d, 0x3d, 0x20, 0x30, 0x00
	.type		$str$25,@object
	.size		$str$25,(__unnamed_1 - $str$25)
$str$25:
        /*0016*/ 	.byte	0x2f, 0x74, 0x6d, 0x70, 0x2f, 0x63, 0x75, 0x74, 0x6c, 0x61, 0x73, 0x73, 0x5f, 0x73, 0x77, 0x65
        /*0026*/ 	.byte	0x65, 0x70, 0x5f, 0x73, 0x72, 0x63, 0x2f, 0x69, 0x6e, 0x63, 0x6c, 0x75, 0x64, 0x65, 0x2f, 0x63
        /*0036*/ 	.byte	0x75, 0x74, 0x65, 0x2f, 0x70, 0x6f, 0x69, 0x6e, 0x74, 0x65, 0x72, 0x5f, 0x66, 0x6c, 0x61, 0x67
        /*0046*/ 	.byte	0x67, 0x65, 0x64, 0x2e, 0x68, 0x70, 0x70, 0x00
	.type		__unnamed_1,@object
	.size		__unnamed_1,(__unnamed_2 - __unnamed_1)
__unnamed_1:
        /*004e*/ 	.byte	0x61, 0x75, 0x74, 0x6f, 0x20, 0x63, 0x75, 0x74, 0x65, 0x3a, 0x3a, 0x61, 0x73, 0x5f, 0x70, 0x6f
        /* <DEDUP_REMOVED lines=27> */
        /*020e*/ 	.byte	0x32, 0x30, 0x34, 0x38, 0x3e, 0x3e, 0x3e, 0x3e, 0x3e, 0x5d, 0x00
	.type		__unnamed_2,@object
	.size		__unnamed_2,(.L_1 - __unnamed_2)
__unnamed_2:
        /* <DEDUP_REMOVED lines=29> */
.L_1:


//--------------------- .nv.shared._ZN7cutlass13device_kernelINS_4fmha6kernel28FmhaKernelTmaWarpSpecializedINS1_10collective30FmhaMainloopTmaWarpSpecializedINS_10bfloat16_tEffN4cute5tupleIJNS7_1CILi128EEESA_NS9_ILi160EEEEEENS8_IJiNS9_ILi1EEENS8_IJiiEEEEEESF_SF_NS4_13DefaultFusionEJEEENS4_15FmhaFwdEpilogueIS6_fNS8_IJNS9_ILi64EEESB_SA_EEEEENS2_23IndividualTileSchedulerEJEEEEEvNT_6ParamsE --------------------------
	.section	.nv.shared._ZN7cutlass13device_kernelINS_4fmha6kernel28FmhaKernelTmaWarpSpecializedINS1_10collective30FmhaMainloopTmaWarpSpecializedINS_10bfloat16_tEffN4cute5tupleIJNS7_1CILi128EEESA_NS9_ILi160EEEEEENS8_IJiNS9_ILi1EEENS8_IJiiEEEEEESF_SF_NS4_13DefaultFusionEJEEENS4_15FmhaFwdEpilogueIS6_fNS8_IJNS9_ILi64EEESB_SA_EEEEENS2_23IndividualTileSchedulerEJEEEEEvNT_6ParamsE,"aw",@nobits
	.sectionflags	@""
	.align	16
	.zero		1024


//--------------------- .nv.shared.reserved.0     --------------------------
	.section	.nv.shared.reserved.0,"aw",@nobits
	.weak		__nv_reservedSMEM_offset_0_alias
	.size		__nv_reservedSMEM_offset_0_alias, 0, 0
	.other		__nv_reservedSMEM_offset_0_alias,@"STO_CUDA_RESERVED_SHARED STV_DEFAULT"
__nv_reservedSMEM_offset_0_alias:
	.zero		0


//--------------------- .nv.global                --------------------------
	.section	.nv.global,"aw",@nobits
.nv.global:
	.type		_ZN39_INTERNAL_a5f0ce43_4_k_cu_8b8ce54a_27974cute1_E,@object
	.size		_ZN39_INTERNAL_a5f0ce43_4_k_cu_8b8ce54a_27974cute1_E,(_ZN39_INTERNAL_a5f0ce43_4_k_cu_8b8ce54a_27974cuda3std3__45__cpo6cbeginE - _ZN39_INTERNAL_a5f0ce43_4_k_cu_8b8ce54a_27974cute1_E)
_ZN39_INTERNAL_a5f0ce43_4_k_cu_8b8ce54a_27974cute1_E:
	.zero		1
	.type		_ZN39_INTERNAL_a5f0ce43_4_k_cu_8b8ce54a_27974cuda3std3__45__cpo6cbeginE,@object
	.size		_ZN39_INTERNAL_a5f0ce43_4_k_cu_8b8ce54a_27974cuda3std3__45__cpo6cbeginE,(_ZN39_INTERNAL_a5f0ce43_4_k_cu_8b8ce54a_27974cuda3std3__48in_placeE - _ZN39_INTERNAL_a5f0ce43_4_k_cu_8b8ce54a_27974cuda3std3__45__cpo6cbeginE)
_ZN39_INTERNAL_a5f0ce43_4_k_cu_8b8ce54a_27974cuda3std3__45__cpo6cbeginE:
	.zero		1
	.type		_ZN39_INTERNAL_a5f0ce43_4_k_cu_8b8ce54a_27974cuda3std3__48in_placeE,@object
	.size		_ZN39_INTERNAL_a5f0ce43_4_k_cu_8b8ce54a_27974cuda3std3__48in_placeE,(_ZN39_INTERNAL_a5f0ce43_4_k_cu_8b8ce54a_27974cuda3std6ranges3__45__cpo9iter_moveE - _ZN39_INTERNAL_a5f0ce43_4_k_cu_8b8ce54a_27974cuda3std3__48in_placeE)
_ZN39_INTERNAL_a5f0ce43_4_k_cu_8b8ce54a_27974cuda3std3__48in_placeE:
	.zero		1
	.type		_ZN39_INTERNAL_a5f0ce43_4_k_cu_8b8ce54a_27974cuda3std6ranges3__45__cpo9iter_moveE,@object
	.size		_ZN39_INTERNAL_a5f0ce43_4_k_cu_8b8ce54a_27974cuda3std6ranges3__45__cpo9iter_moveE,(_ZN39_INTERNAL_a5f0ce43_4_k_cu_8b8ce54a_27974cuda3std3__45__cpo5beginE - _ZN39_INTERNAL_a5f0ce43_4_k_cu_8b8ce54a_27974cuda3std6ranges3__45__cpo9iter_moveE)
_ZN39_INTERNAL_a5f0ce43_4_k_cu_8b8ce54a_27974cuda3std6ranges3__45__cpo9iter_moveE:
	.zero		1
	.type		_ZN39_INTERNAL_a5f0ce43_4_k_cu_8b8ce54a_27974cuda3std3__45__cpo5beginE,@object
	.size		_ZN39_INTERNAL_a5f0ce43_4_k_cu_8b8ce54a_27974cuda3std3__45__cpo5beginE,(_ZN39_INTERNAL_a5f0ce43_4_k_cu_8b8ce54a_27974cuda3std3__441_GLOBAL__N__a5f0ce43_4_k_cu_8b8ce54a_27976ignoreE - _ZN39_INTERNAL_a5f0ce43_4_k_cu_8b8ce54a_27974cuda3std3__45__cpo5beginE)
_ZN39_INTERNAL_a5f0ce43_4_k_cu_8b8ce54a_27974cuda3std3__45__cpo5beginE:
	.zero		1
	.type		_ZN39_INTERNAL_a5f0ce43_4_k_cu_8b8ce54a_27974cuda3std3__441_GLOBAL__N__a5f0ce43_4_k_cu_8b8ce54a_27976ignoreE,@object
	.size		_ZN39_INTERNAL_a5f0ce43_4_k_cu_8b8ce54a_27974cuda3std3__441_GLOBAL__N__a5f0ce43_4_k_cu_8b8ce54a_27976ignoreE,(_ZN39_INTERNAL_a5f0ce43_4_k_cu_8b8ce54a_27974cute7productE - _ZN39_INTERNAL_a5f0ce43_4_k_cu_8b8ce54a_27974cuda3std3__441_GLOBAL__N__a5f0ce43_4_k_cu_8b8ce54a_27976ignoreE)
_ZN39_INTERNAL_a5f0ce43_4_k_cu_8b8ce54a_27974cuda3std3__441_GLOBAL__N__a5f0ce43_4_k_cu_8b8ce54a_27976ignoreE:
	.zero		1
	.type		_ZN39_INTERNAL_a5f0ce43_4_k_cu_8b8ce54a_27974cute7productE,@object
	.size		_ZN39_INTERNAL_a5f0ce43_4_k_cu_8b8ce54a_27974cute7productE,(_ZN39_INTERNAL_a5f0ce43_4_k_cu_8b8ce54a_27974cuda3std3__45__cpo3endE - _ZN39_INTERNAL_a5f0ce43_4_k_cu_8b8ce54a_27974cute7productE)
_ZN39_INTERNAL_a5f0ce43_4_k_cu_8b8ce54a_27974cute7productE:
	.zero		1
	.type		_ZN39_INTERNAL_a5f0ce43_4_k_cu_8b8ce54a_27974cuda3std3__45__cpo3endE,@object
	.size		_ZN39_INTERNAL_a5f0ce43_4_k_cu_8b8ce54a_27974cuda3std3__45__cpo3endE,(_ZN39_INTERNAL_a5f0ce43_4_k_cu_8b8ce54a_27974cuda3std3__419piecewise_constructE - _ZN39_INTERNAL_a5f0ce43_4_k_cu_8b8ce54a_27974cuda3std3__45__cpo3endE)
_ZN39_INTERNAL_a5f0ce43_4_k_cu_8b8ce54a_27974cuda3std3__45__cpo3endE:
	.zero		1
	.type		_ZN39_INTERNAL_a5f0ce43_4_k_cu_8b8ce54a_27974cuda3std3__419piecewise_constructE,@object
	.size		_ZN39_INTERNAL_a5f0ce43_4_k_cu_8b8ce54a_27974cuda3std3__419piecewise_constructE,(_ZN39_INTERNAL_a5f0ce43_4_k_cu_8b8ce54a_27974cuda3std3__45__cpo4cendE - _ZN39_INTERNAL_a5f0ce43_4_k_cu_8b8ce54a_27974cuda3std3__419piecewise_constructE)
_ZN39_INTERNAL_a5f0ce43_4_k_cu_8b8ce54a_27974cuda3std3__419piecewise_constructE:
	.zero		1
	.type		_ZN39_INTERNAL_a5f0ce43_4_k_cu_8b8ce54a_27974cuda3std3__45__cpo4cendE,@object
	.size		_ZN39_INTERNAL_a5f0ce43_4_k_cu_8b8ce54a_27974cuda3std3__45__cpo4cendE,(_ZN39_INTERNAL_a5f0ce43_4_k_cu_8b8ce54a_27974cuda3std6ranges3__45__cpo4swapE - _ZN39_INTERNAL_a5f0ce43_4_k_cu_8b8ce54a_27974cuda3std3__45__cpo4cendE)
_ZN39_INTERNAL_a5f0ce43_4_k_cu_8b8ce54a_27974cuda3std3__45__cpo4cendE:
	.zero		1
	.type		_ZN39_INTERNAL_a5f0ce43_4_k_cu_8b8ce54a_27974cuda3std6ranges3__45__cpo4swapE,@object
	.size		_ZN39_INTERNAL_a5f0ce43_4_k_cu_8b8ce54a_27974cuda3std6ranges3__45__cpo4swapE,(.L_9 - _ZN39_INTERNAL_a5f0ce43_4_k_cu_8b8ce54a_27974cuda3std6ranges3__45__cpo4swapE)
_ZN39_INTERNAL_a5f0ce43_4_k_cu_8b8ce54a_27974cuda3std6ranges3__45__cpo4swapE:
	.zero		1
.L_9:


//--------------------- .nv.constant0._ZN7cutlass13device_kernelINS_4fmha6kernel28FmhaKernelTmaWarpSpecializedINS1_10collective30FmhaMainloopTmaWarpSpecializedINS_10bfloat16_tEffN4cute5tupleIJNS7_1CILi128EEESA_NS9_ILi160EEEEEENS8_IJiNS9_ILi1EEENS8_IJiiEEEEEESF_SF_NS4_13DefaultFusionEJEEENS4_15FmhaFwdEpilogueIS6_fNS8_IJNS9_ILi64EEESB_SA_EEEEENS2_23IndividualTileSchedulerEJEEEEEvNT_6ParamsE --------------------------
	.section	.nv.constant0._ZN7cutlass13device_kernelINS_4fmha6kernel28FmhaKernelTmaWarpSpecializedINS1_10collective30FmhaMainloopTmaWarpSpecializedINS_10bfloat16_tEffN4cute5tupleIJNS7_1CILi128EEESA_NS9_ILi160EEEEEENS8_IJiNS9_ILi1EEENS8_IJiiEEEEEESF_SF_NS4_13DefaultFusionEJEEENS4_15FmhaFwdEpilogueIS6_fNS8_IJNS9_ILi64EEESB_SA_EEEEENS2_23IndividualTileSchedulerEJEEEEEvNT_6ParamsE,"a",@progbits
	.sectionflags	@""
	.align	4
.nv.constant0._ZN7cutlass13device_kernelINS_4fmha6kernel28FmhaKernelTmaWarpSpecializedINS1_10collective30FmhaMainloopTmaWarpSpecializedINS_10bfloat16_tEffN4cute5tupleIJNS7_1CILi128EEESA_NS9_ILi160EEEEEENS8_IJiNS9_ILi1EEENS8_IJiiEEEEEESF_SF_NS4_13DefaultFusionEJEEENS4_15FmhaFwdEpilogueIS6_fNS8_IJNS9_ILi64EEESB_SA_EEEEENS2_23IndividualTileSchedulerEJEEEEEvNT_6ParamsE:
	.zero		2688


//--------------------- SYMBOLS --------------------------

	.type		.nv.reservedSmem.offset0,@object
	.size		.nv.reservedSmem.offset0,0x4
	.type		__assertfail,@function
